	.target	sm_90a

	.elftype	@"ET_EXEC"


//--------------------- .note.nv.tkinfo           --------------------------
	.section	.note.nv.tkinfo,"",@"SHT_NOTE"
	.sectionflags	@"SHF_NOTE_NV_TKINFO"
	.tkinfo
        /*0018*/ 	.word	0x00000002
        /*0030*/ 	.string	""
        /*0030*/ 	.string	"ptxas"
        /*0030*/ 	.string	"Cuda compilation tools, release 13.0, V13.0.88"
        /*0030*/ 	.string	"Build cuda_13.0.r13.0/compiler.36424714_0"
        /*0030*/ 	.string	"-arch sm_90a -m 64 "



//--------------------- .note.nv.cuinfo           --------------------------
	.section	.note.nv.cuinfo,"",@"SHT_NOTE"
	.sectionflags	@"SHF_NOTE_NV_CUINFO"
        /*0018*/ 	.short	0x0002
        /*001a*/ 	.short	0x005a
        /*001c*/ 	.short	0x0082
	.zero		2


//--------------------- .nv.info                  --------------------------
	.section	.nv.info,"",@"SHT_CUDA_INFO"
	.align	4


	//----- nvinfo : EIATTR_REGCOUNT
	.align		4
        /*0000*/ 	.byte	0x04, 0x2f
        /*0002*/ 	.short	(.L_15 - .L_14)
	.align		4
.L_14:
        /*0004*/ 	.word	index@(_ZN7cutlass13device_kernelINS_4gemm6kernel13GemmUniversalIN4cute5tupleIJiiiiEEENS1_10collective13CollectiveMmaINS1_34MainloopSm90TmaGmmaWarpSpecializedILi4ENS5_IJNS4_1CILi1EEESB_SB_EEENS1_35KernelTmaWarpSpecializedCooperativeEEENS5_IJNSA_ILi128EEENSA_ILi64EEENSA_ILi32EEEEEENS_6half_tENS5_IJlSB_lEEESJ_SK_NS4_8TiledMMAINS4_8MMA_AtomIJNS4_4SM904GMMA25MMA_64x64x16_F32F16F16_SSILNSO_5MajorE0ELSQ_0ELNSO_7ScaleInE1ELSR_1EEEEEENS4_6LayoutINS5_IJNSA_ILi2EEESB_SB_EEENS5_IJSB_NSA_ILi0EEESX_EEEEENS5_IJNS4_10UnderscoreES10_S10_EEEEENS4_13SM90_TMA_LOADENS4_14ComposedLayoutINS4_7SwizzleILi2ELi4ELi3EEENS4_18smem_ptr_flag_bitsILi16EEENSU_INS5_IJNSA_ILi8EEESH_EEENS5_IJSH_SB_EEEEEEEvNS4_8identityES13_S1D_vS1E_EENS_8epilogue10collective6detail29Sm90TmaWarpSpecializedAdapterINS1H_15DefaultEpilogueISJ_SK_SK_NS1G_6thread17LinearCombinationISJ_Li1EffLNS1L_9ScaleType4KindE0ELNS_15FloatRoundStyleE2ESJ_EENS1_15EpilogueDefaultEEEEEvvEEEEvNT_6ParamsE)
        /*0008*/ 	.word	0x000000a8


	//----- nvinfo : EIATTR_FRAME_SIZE
	.align		4
.L_15:
        /*000c*/ 	.byte	0x04, 0x11
        /*000e*/ 	.short	(.L_17 - .L_16)
	.align		4
.L_16:
        /*0010*/ 	.word	index@(_ZN7cutlass13device_kernelINS_4gemm6kernel13GemmUniversalIN4cute5tupleIJiiiiEEENS1_10collective13CollectiveMmaINS1_34MainloopSm90TmaGmmaWarpSpecializedILi4ENS5_IJNS4_1CILi1EEESB_SB_EEENS1_35KernelTmaWarpSpecializedCooperativeEEENS5_IJNSA_ILi128EEENSA_ILi64EEENSA_ILi32EEEEEENS_6half_tENS5_IJlSB_lEEESJ_SK_NS4_8TiledMMAINS4_8MMA_AtomIJNS4_4SM904GMMA25MMA_64x64x16_F32F16F16_SSILNSO_5MajorE0ELSQ_0ELNSO_7ScaleInE1ELSR_1EEEEEENS4_6LayoutINS5_IJNSA_ILi2EEESB_SB_EEENS5_IJSB_NSA_ILi0EEESX_EEEEENS5_IJNS4_10UnderscoreES10_S10_EEEEENS4_13SM90_TMA_LOADENS4_14ComposedLayoutINS4_7SwizzleILi2ELi4ELi3EEENS4_18smem_ptr_flag_bitsILi16EEENSU_INS5_IJNSA_ILi8EEESH_EEENS5_IJSH_SB_EEEEEEEvNS4_8identityES13_S1D_vS1E_EENS_8epilogue10collective6detail29Sm90TmaWarpSpecializedAdapterINS1H_15DefaultEpilogueISJ_SK_SK_NS1G_6thread17LinearCombinationISJ_Li1EffLNS1L_9ScaleType4KindE0ELNS_15FloatRoundStyleE2ESJ_EENS1_15EpilogueDefaultEEEEEvvEEEEvNT_6ParamsE)
        /*0014*/ 	.word	0x00000000


	//----- nvinfo : EIATTR_MIN_STACK_SIZE
	.align		4
.L_17:
        /*0018*/ 	.byte	0x04, 0x12
        /*001a*/ 	.short	(.L_19 - .L_18)
	.align		4
.L_18:
        /*001c*/ 	.word	index@(_ZN7cutlass13device_kernelINS_4gemm6kernel13GemmUniversalIN4cute5tupleIJiiiiEEENS1_10collective13CollectiveMmaINS1_34MainloopSm90TmaGmmaWarpSpecializedILi4ENS5_IJNS4_1CILi1EEESB_SB_EEENS1_35KernelTmaWarpSpecializedCooperativeEEENS5_IJNSA_ILi128EEENSA_ILi64EEENSA_ILi32EEEEEENS_6half_tENS5_IJlSB_lEEESJ_SK_NS4_8TiledMMAINS4_8MMA_AtomIJNS4_4SM904GMMA25MMA_64x64x16_F32F16F16_SSILNSO_5MajorE0ELSQ_0ELNSO_7ScaleInE1ELSR_1EEEEEENS4_6LayoutINS5_IJNSA_ILi2EEESB_SB_EEENS5_IJSB_NSA_ILi0EEESX_EEEEENS5_IJNS4_10UnderscoreES10_S10_EEEEENS4_13SM90_TMA_LOADENS4_14ComposedLayoutINS4_7SwizzleILi2ELi4ELi3EEENS4_18smem_ptr_flag_bitsILi16EEENSU_INS5_IJNSA_ILi8EEESH_EEENS5_IJSH_SB_EEEEEEEvNS4_8identityES13_S1D_vS1E_EENS_8epilogue10collective6detail29Sm90TmaWarpSpecializedAdapterINS1H_15DefaultEpilogueISJ_SK_SK_NS1G_6thread17LinearCombinationISJ_Li1EffLNS1L_9ScaleType4KindE0ELNS_15FloatRoundStyleE2ESJ_EENS1_15EpilogueDefaultEEEEEvvEEEEvNT_6ParamsE)
        /*0020*/ 	.word	0x00000000
.L_19:


//--------------------- .nv.compat                --------------------------
	.section	.nv.compat,"",@"SHT_CUDA_COMPAT_INFO"
	.align	4
        /*0000*/ 	.byte	0x02, 0x09, 0x01, 0x00, 0x02, 0x02, 0x04, 0x00, 0x02, 0x05, 0x05, 0x00, 0x03, 0x07, 0x01, 0x01
        /*0010*/ 	.byte	0x02, 0x03, 0x01, 0x00, 0x02, 0x06, 0x01, 0x00, 0x04, 0x0b, 0x08, 0x00, 0x00, 0x00, 0x00, 0x00
        /*0020*/ 	.byte	0x00, 0x00, 0x00, 0x00


//--------------------- .nv.info._ZN7cutlass13device_kernelINS_4gemm6kernel13GemmUniversalIN4cute5tupleIJiiiiEEENS1_10collective13CollectiveMmaINS1_34MainloopSm90TmaGmmaWarpSpecializedILi4ENS5_IJNS4_1CILi1EEESB_SB_EEENS1_35KernelTmaWarpSpecializedCooperativeEEENS5_IJNSA_ILi128EEENSA_ILi64EEENSA_ILi32EEEEEENS_6half_tENS5_IJlSB_lEEESJ_SK_NS4_8TiledMMAINS4_8MMA_AtomIJNS4_4SM904GMMA25MMA_64x64x16_F32F16F16_SSILNSO_5MajorE0ELSQ_0ELNSO_7ScaleInE1ELSR_1EEEEEENS4_6LayoutINS5_IJNSA_ILi2EEESB_SB_EEENS5_IJSB_NSA_ILi0EEESX_EEEEENS5_IJNS4_10UnderscoreES10_S10_EEEEENS4_13SM90_TMA_LOADENS4_14ComposedLayoutINS4_7SwizzleILi2ELi4ELi3EEENS4_18smem_ptr_flag_bitsILi16EEENSU_INS5_IJNSA_ILi8EEESH_EEENS5_IJSH_SB_EEEEEEEvNS4_8identityES13_S1D_vS1E_EENS_8epilogue10collective6detail29Sm90TmaWarpSpecializedAdapterINS1H_15DefaultEpilogueISJ_SK_SK_NS1G_6thread17LinearCombinationISJ_Li1EffLNS1L_9ScaleType4KindE0ELNS_15FloatRoundStyleE2ESJ_EENS1_15EpilogueDefaultEEEEEvvEEEEvNT_6ParamsE --------------------------
	.section	.nv.info._ZN7cutlass13device_kernelINS_4gemm6kernel13GemmUniversalIN4cute5tupleIJiiiiEEENS1_10collective13CollectiveMmaINS1_34MainloopSm90TmaGmmaWarpSpecializedILi4ENS5_IJNS4_1CILi1EEESB_SB_EEENS1_35KernelTmaWarpSpecializedCooperativeEEENS5_IJNSA_ILi128EEENSA_ILi64EEENSA_ILi32EEEEEENS_6half_tENS5_IJlSB_lEEESJ_SK_NS4_8TiledMMAINS4_8MMA_AtomIJNS4_4SM904GMMA25MMA_64x64x16_F32F16F16_SSILNSO_5MajorE0ELSQ_0ELNSO_7ScaleInE1ELSR_1EEEEEENS4_6LayoutINS5_IJNSA_ILi2EEESB_SB_EEENS5_IJSB_NSA_ILi0EEESX_EEEEENS5_IJNS4_10UnderscoreES10_S10_EEEEENS4_13SM90_TMA_LOADENS4_14ComposedLayoutINS4_7SwizzleILi2ELi4ELi3EEENS4_18smem_ptr_flag_bitsILi16EEENSU_INS5_IJNSA_ILi8EEESH_EEENS5_IJSH_SB_EEEEEEEvNS4_8identityES13_S1D_vS1E_EENS_8epilogue10collective6detail29Sm90TmaWarpSpecializedAdapterINS1H_15DefaultEpilogueISJ_SK_SK_NS1G_6thread17LinearCombinationISJ_Li1EffLNS1L_9ScaleType4KindE0ELNS_15FloatRoundStyleE2ESJ_EENS1_15EpilogueDefaultEEEEEvvEEEEvNT_6ParamsE,"",@"SHT_CUDA_INFO"
	.sectionflags	@""
	.align	4


	//----- nvinfo : EIATTR_CUDA_API_VERSION
	.align		4
        /*0000*/ 	.byte	0x04, 0x37
        /*0002*/ 	.short	(.L_21 - .L_20)
.L_20:
        /*0004*/ 	.word	0x00000082


	//----- nvinfo : EIATTR_KPARAM_INFO
	.align		4
.L_21:
        /*0008*/ 	.byte	0x04, 0x17
        /*000a*/ 	.short	(.L_23 - .L_22)
.L_22:
        /*000c*/ 	.word	0x00000000
        /*0010*/ 	.short	0x0000
        /*0012*/ 	.short	0x0070
        /*0014*/ 	.byte	0x00, 0xf0, 0x01, 0x10


	//----- nvinfo : EIATTR_SPARSE_MMA_MASK
	.align		4
.L_23:
        /*0018*/ 	.byte	0x03, 0x50
        /*001a*/ 	.short	0x0000


	//----- nvinfo : EIATTR_MAXREG_COUNT
	.align		4
        /*001c*/ 	.byte	0x03, 0x1b
        /*001e*/ 	.short	0x00a8


	//----- nvinfo : EIATTR_NUM_BARRIERS
	.align		4
        /*0020*/ 	.byte	0x02, 0x4c
        /*0022*/ 	.byte	0x01
	.zero		1


	//----- nvinfo : EIATTR_EXTERNS
	.align		4
        /*0024*/ 	.byte	0x04, 0x0f
        /*0026*/ 	.short	(.L_25 - .L_24)


	//   ....[0]....
	.align		4
.L_24:
        /*0028*/ 	.word	index@(__assertfail)


	//----- nvinfo : EIATTR_MERCURY_ISA_VERSION
	.align		4
.L_25:
        /*002c*/ 	.byte	0x03, 0x5f
        /*002e*/ 	.short	0x0101


	//----- nvinfo : EIATTR_INT_WARP_WIDE_INSTR_OFFSETS
	.align		4
        /*0030*/ 	.byte	0x04, 0x31
        /*0032*/ 	.short	(.L_27 - .L_26)


	//   ....[0]....
.L_26:
        /*0034*/ 	.word	0x000003b0


	//   ....[1]....
        /*0038*/ 	.word	0x000003e0


	//   ....[2]....
        /*003c*/ 	.word	0x000004c0


	//----- nvinfo : EIATTR_COOP_GROUP_MASK_REGIDS
	.align		4
.L_27:
        /*0040*/ 	.byte	0x04, 0x29
        /*0042*/ 	.short	(.L_29 - .L_28)


	//   ....[0]....
.L_28:
        /*0044*/ 	.word	0xffffffff


	//   ....[1]....
        /*0048*/ 	.word	0xffffffff


	//   ....[2]....
        /*004c*/ 	.word	0xffffffff


	//   ....[3]....
        /*0050*/ 	.word	0xffffffff


	//   ....[4]....
        /*0054*/ 	.word	0xffffffff


	//----- nvinfo : EIATTR_COOP_GROUP_INSTR_OFFSETS
	.align		4
.L_29:
        /*0058*/ 	.byte	0x04, 0x28
        /*005a*/ 	.short	(.L_31 - .L_30)


	//   ....[0]....
.L_30:
        /*005c*/ 	.word	0x00000060


	//   ....[1]....
        /*0060*/ 	.word	0x00000070


	//   ....[2]....
        /*0064*/ 	.word	0x00000130


	//   ....[3]....
        /*0068*/ 	.word	0x000002c0


	//   ....[4]....
        /*006c*/ 	.word	0x00000f70


	//----- nvinfo : EIATTR_REG_RECONFIG
	.align		4
.L_31:
        /*0070*/ 	.byte	0x01, 0x54
	.zero		2


	//----- nvinfo : EIATTR_SYSCALL_OFFSETS
	.align		4
        /*0074*/ 	.byte	0x04, 0x46
        /*0076*/ 	.short	(.L_33 - .L_32)


	//   ....[0]....
.L_32:
        /*0078*/ 	.word	0x00001130


	//----- nvinfo : EIATTR_MBARRIER_INSTR_OFFSETS
	.align		4
.L_33:
        /*007c*/ 	.byte	0x04, 0x39
        /*007e*/ 	.short	(.L_35 - .L_34)


	//   ....[0]....
.L_34:
        /*0080*/ 	.word	0x00000230
        /*0084*/ 	.word	0x000000ff
        /*0088*/ 	.word	0x00000000
        /*008c*/ 	.short	0x0100
        /*008e*/ 	.byte	0x08
	.zero		1


	//   ....[1]....
        /*0090*/ 	.word	0x00000240
        /*0094*/ 	.word	0x000000ff
        /*0098*/ 	.word	0x00000020
        /*009c*/ 	.short	0x0100
        /*009e*/ 	.byte	0x08
	.zero		1


	//   ....[2]....
        /*00a0*/ 	.word	0x00000250
        /*00a4*/ 	.word	0x000000ff
        /*00a8*/ 	.word	0x00000008
        /*00ac*/ 	.short	0x0100
        /*00ae*/ 	.byte	0x08
	.zero		1


	//   ....[3]....
        /*00b0*/ 	.word	0x00000260
        /*00b4*/ 	.word	0x000000ff
        /*00b8*/ 	.word	0x00000028
        /*00bc*/ 	.short	0x0100
        /*00be*/ 	.byte	0x08
	.zero		1


	//   ....[4]....
        /*00c0*/ 	.word	0x00000270
        /*00c4*/ 	.word	0x000000ff
        /*00c8*/ 	.word	0x00000010
        /*00cc*/ 	.short	0x0100
        /*00ce*/ 	.byte	0x08
	.zero		1


	//   ....[5]....
        /*00d0*/ 	.word	0x00000280
        /*00d4*/ 	.word	0x000000ff
        /*00d8*/ 	.word	0x00000030
        /*00dc*/ 	.short	0x0100
        /*00de*/ 	.byte	0x08
	.zero		1


	//   ....[6]....
        /*00e0*/ 	.word	0x00000290
        /*00e4*/ 	.word	0x000000ff
        /*00e8*/ 	.word	0x00000018
        /*00ec*/ 	.short	0x0100
        /*00ee*/ 	.byte	0x08
	.zero		1


	//   ....[7]....
        /*00f0*/ 	.word	0x000002a0
        /*00f4*/ 	.word	0x000000ff
        /*00f8*/ 	.word	0x00000038
        /*00fc*/ 	.short	0x0100
        /*00fe*/ 	.byte	0x08
	.zero		1


	//   ....[8]....
        /*0100*/ 	.word	0x00000530
        /*0104*/ 	.word	0x000000ff
        /*0108*/ 	.word	0x00000050
        /*010c*/ 	.short	0x0100
        /*010e*/ 	.byte	0x06
	.zero		1


	//   ....[9]....
        /*0110*/ 	.word	0x00000590
        /*0114*/ 	.word	0x000000ff
        /*0118*/ 	.word	0x00000058
        /*011c*/ 	.short	0x0100
        /*011e*/ 	.byte	0x06
	.zero		1


	//   ....[10]....
        /*0120*/ 	.word	0x000011b0
        /*0124*/ 	.word	0x00000003
        /*0128*/ 	.word	0x00000000
        /*012c*/ 	.short	0x010a
        /*012e*/ 	.byte	0x3f
	.zero		1


	//   ....[11]....
        /*0130*/ 	.word	0x000011f0
        /*0134*/ 	.word	0x00000003
        /*0138*/ 	.word	0x00000000
        /*013c*/ 	.short	0x010a
        /*013e*/ 	.byte	0x3f
	.zero		1


	//   ....[12]....
        /*0140*/ 	.word	0x00001490
        /*0144*/ 	.word	0x000000ff
        /*0148*/ 	.word	0x00000000
        /*014c*/ 	.short	0x010a
        /*014e*/ 	.byte	0x04
	.zero		1


	//   ....[13]....
        /*0150*/ 	.word	0x000014d0
        /*0154*/ 	.word	0x000000ff
        /*0158*/ 	.word	0x00000000
        /*015c*/ 	.short	0x010a
        /*015e*/ 	.byte	0x04
	.zero		1


	//   ....[14]....
        /*0160*/ 	.word	0x00001630
        /*0164*/ 	.word	0x000000ff
        /*0168*/ 	.word	0x00000000
        /*016c*/ 	.short	0x0101
        /*016e*/ 	.byte	0x04
	.zero		1


	//   ....[15]....
        /*0170*/ 	.word	0x00001810
        /*0174*/ 	.word	0x000000ff
        /*0178*/ 	.word	0x00000000
        /*017c*/ 	.short	0x0101
        /*017e*/ 	.byte	0x04
	.zero		1


	//   ....[16]....
        /*0180*/ 	.word	0x00004db0
        /*0184*/ 	.word	0x0000000c
        /*0188*/ 	.word	0x00000020
        /*018c*/ 	.short	0x010a
        /*018e*/ 	.byte	0x3f
	.zero		1


	//   ....[17]....
        /*0190*/ 	.word	0x00005170
        /*0194*/ 	.word	0x00000005
        /*0198*/ 	.word	0x00000058
        /*019c*/ 	.short	0x0101
        /*019e*/ 	.byte	0x3f
	.zero		1


	//   ....[18]....
        /*01a0*/ 	.word	0x00005870
        /*01a4*/ 	.word	0x00000007
        /*01a8*/ 	.word	0x00000000
        /*01ac*/ 	.short	0x010a
        /*01ae*/ 	.byte	0x3f
	.zero		1


	//   ....[19]....
        /*01b0*/ 	.word	0x000058f0
        /*01b4*/ 	.word	0x00000006
        /*01b8*/ 	.word	0x00000000
        /*01bc*/ 	.short	0x010a
        /*01be*/ 	.byte	0x3f
	.zero		1


	//   ....[20]....
        /*01c0*/ 	.word	0x00005980
        /*01c4*/ 	.word	0x00000007
        /*01c8*/ 	.word	0x00000000
        /*01cc*/ 	.short	0x010a
        /*01ce*/ 	.byte	0x3f
	.zero		1


	//   ....[21]....
        /*01d0*/ 	.word	0x00005a10
        /*01d4*/ 	.word	0x00000005
        /*01d8*/ 	.word	0x00000000
        /*01dc*/ 	.short	0x010a
        /*01de*/ 	.byte	0x3f
	.zero		1


	//   ....[22]....
        /*01e0*/ 	.word	0x00005a70
        /*01e4*/ 	.word	0x00000003
        /*01e8*/ 	.word	0x00000000
        /*01ec*/ 	.short	0x010a
        /*01ee*/ 	.byte	0x3f
	.zero		1


	//   ....[23]....
        /*01f0*/ 	.word	0x00005ad0
        /*01f4*/ 	.word	0x00000004
        /*01f8*/ 	.word	0x00000000
        /*01fc*/ 	.short	0x010a
        /*01fe*/ 	.byte	0x3f
	.zero		1


	//   ....[24]....
        /*0200*/ 	.word	0x00005ba0
        /*0204*/ 	.word	0x0000000c
        /*0208*/ 	.word	0x00000020
        /*020c*/ 	.short	0x010a
        /*020e*/ 	.byte	0x3f
	.zero		1


	//   ....[25]....
        /*0210*/ 	.word	0x00005c70
        /*0214*/ 	.word	0x00000007
        /*0218*/ 	.word	0x00000000
        /*021c*/ 	.short	0x010a
        /*021e*/ 	.byte	0x3f
	.zero		1


	//   ....[26]....
        /*0220*/ 	.word	0x00005cc0
        /*0224*/ 	.word	0x00000006
        /*0228*/ 	.word	0x00000000
        /*022c*/ 	.short	0x010a
        /*022e*/ 	.byte	0x3f
	.zero		1


	//   ....[27]....
        /*0230*/ 	.word	0x00005d10
        /*0234*/ 	.word	0x00000007
        /*0238*/ 	.word	0x00000000
        /*023c*/ 	.short	0x010a
        /*023e*/ 	.byte	0x3f
	.zero		1


	//----- nvinfo : EIATTR_NUM_MBARRIERS
	.align		4
.L_35:
        /*0240*/ 	.byte	0x03, 0x38
        /*0242*/ 	.short	0x000a


	//----- nvinfo : EIATTR_EXIT_INSTR_OFFSETS
	.align		4
        /*0244*/ 	.byte	0x04, 0x1c
        /*0246*/ 	.short	(.L_37 - .L_36)


	//   ....[0]....
.L_36:
        /*0248*/ 	.word	0x000005e0


	//   ....[1]....
        /*024c*/ 	.word	0x00000ea0


	//   ....[2]....
        /*0250*/ 	.word	0x00004420


	//   ....[3]....
        /*0254*/ 	.word	0x00004a50


	//   ....[4]....
        /*0258*/ 	.word	0x00005a60


	//----- nvinfo : EIATTR_MAX_THREADS
	.align		4
.L_37:
        /*025c*/ 	.byte	0x04, 0x05
        /*025e*/ 	.short	(.L_39 - .L_38)
.L_38:
        /*0260*/ 	.word	0x00000180
        /*0264*/ 	.word	0x00000001
        /*0268*/ 	.word	0x00000001


	//----- nvinfo : EIATTR_CRS_STACK_SIZE
	.align		4
.L_39:
        /*026c*/ 	.byte	0x04, 0x1e
        /*026e*/ 	.short	(.L_41 - .L_40)
.L_40:
        /*0270*/ 	.word	0x00000000


	//----- nvinfo : EIATTR_CBANK_PARAM_SIZE
	.align		4
.L_41:
        /*0274*/ 	.byte	0x03, 0x19
        /*0276*/ 	.short	0x0470


	//----- nvinfo : EIATTR_PARAM_CBANK
	.align		4
        /*0278*/ 	.byte	0x04, 0x0a
        /*027a*/ 	.short	(.L_43 - .L_42)
	.align		4
.L_42:
        /*027c*/ 	.word	index@(.nv.constant0._ZN7cutlass13device_kernelINS_4gemm6kernel13GemmUniversalIN4cute5tupleIJiiiiEEENS1_10collective13CollectiveMmaINS1_34MainloopSm90TmaGmmaWarpSpecializedILi4ENS5_IJNS4_1CILi1EEESB_SB_EEENS1_35KernelTmaWarpSpecializedCooperativeEEENS5_IJNSA_ILi128EEENSA_ILi64EEENSA_ILi32EEEEEENS_6half_tENS5_IJlSB_lEEESJ_SK_NS4_8TiledMMAINS4_8MMA_AtomIJNS4_4SM904GMMA25MMA_64x64x16_F32F16F16_SSILNSO_5MajorE0ELSQ_0ELNSO_7ScaleInE1ELSR_1EEEEEENS4_6LayoutINS5_IJNSA_ILi2EEESB_SB_EEENS5_IJSB_NSA_ILi0EEESX_EEEEENS5_IJNS4_10UnderscoreES10_S10_EEEEENS4_13SM90_TMA_LOADENS4_14ComposedLayoutINS4_7SwizzleILi2ELi4ELi3EEENS4_18smem_ptr_flag_bitsILi16EEENSU_INS5_IJNSA_ILi8EEESH_EEENS5_IJSH_SB_EEEEEEEvNS4_8identityES13_S1D_vS1E_EENS_8epilogue10collective6detail29Sm90TmaWarpSpecializedAdapterINS1H_15DefaultEpilogueISJ_SK_SK_NS1G_6thread17LinearCombinationISJ_Li1EffLNS1L_9ScaleType4KindE0ELNS_15FloatRoundStyleE2ESJ_EENS1_15EpilogueDefaultEEEEEvvEEEEvNT_6ParamsE)
        /*0280*/ 	.short	0x0210
        /*0282*/ 	.short	0x0470


	//----- nvinfo : EIATTR_SW_WAR
	.align		4
.L_43:
        /*0284*/ 	.byte	0x04, 0x36
        /*0286*/ 	.short	(.L_45 - .L_44)
.L_44:
        /*0288*/ 	.word	0x00000008
.L_45:


//--------------------- .nv.callgraph             --------------------------
	.section	.nv.callgraph,"",@"SHT_CUDA_CALLGRAPH"
	.align	4
	.sectionentsize	8
	.align		4
        /*0000*/ 	.word	0x00000000
	.align		4
        /*0004*/ 	.word	0xffffffff
	.align		4
        /*0008*/ 	.word	index@(_ZN7cutlass13device_kernelINS_4gemm6kernel13GemmUniversalIN4cute5tupleIJiiiiEEENS1_10collective13CollectiveMmaINS1_34MainloopSm90TmaGmmaWarpSpecializedILi4ENS5_IJNS4_1CILi1EEESB_SB_EEENS1_35KernelTmaWarpSpecializedCooperativeEEENS5_IJNSA_ILi128EEENSA_ILi64EEENSA_ILi32EEEEEENS_6half_tENS5_IJlSB_lEEESJ_SK_NS4_8TiledMMAINS4_8MMA_AtomIJNS4_4SM904GMMA25MMA_64x64x16_F32F16F16_SSILNSO_5MajorE0ELSQ_0ELNSO_7ScaleInE1ELSR_1EEEEEENS4_6LayoutINS5_IJNSA_ILi2EEESB_SB_EEENS5_IJSB_NSA_ILi0EEESX_EEEEENS5_IJNS4_10UnderscoreES10_S10_EEEEENS4_13SM90_TMA_LOADENS4_14ComposedLayoutINS4_7SwizzleILi2ELi4ELi3EEENS4_18smem_ptr_flag_bitsILi16EEENSU_INS5_IJNSA_ILi8EEESH_EEENS5_IJSH_SB_EEEEEEEvNS4_8identityES13_S1D_vS1E_EENS_8epilogue10collective6detail29Sm90TmaWarpSpecializedAdapterINS1H_15DefaultEpilogueISJ_SK_SK_NS1G_6thread17LinearCombinationISJ_Li1EffLNS1L_9ScaleType4KindE0ELNS_15FloatRoundStyleE2ESJ_EENS1_15EpilogueDefaultEEEEEvvEEEEvNT_6ParamsE)
	.align		4
        /*000c*/ 	.word	index@(__assertfail)
	.align		4
        /*0010*/ 	.word	0x00000000
	.align		4
        /*0014*/ 	.word	0xfffffffe
	.align		4
        /*0018*/ 	.word	0x00000000
	.align		4
        /*001c*/ 	.word	0xfffffffd
	.align		4
        /*0020*/ 	.word	0x00000000
	.align		4
        /*0024*/ 	.word	0xfffffffc


//--------------------- .nv.constant4             --------------------------
	.section	.nv.constant4,"a",@progbits
	.align	8
	.align		8
.nv.constant4:
        /*0000*/ 	.dword	__assertfail
	.align		8
        /*0008*/ 	.dword	__unnamed_1
	.align		8
        /*0010*/ 	.dword	_ZN40_INTERNAL_eb42b732_4_k_cu_a250761e_283794cuda3std3__45__cpo5beginE
	.align		8
        /*0018*/ 	.dword	_ZN40_INTERNAL_eb42b732_4_k_cu_a250761e_283794cuda3std3__45__cpo3endE
	.align		8
        /*0020*/ 	.dword	_ZN40_INTERNAL_eb42b732_4_k_cu_a250761e_283794cuda3std3__45__cpo6cbeginE
	.align		8
        /*0028*/ 	.dword	_ZN40_INTERNAL_eb42b732_4_k_cu_a250761e_283794cuda3std3__45__cpo4cendE
	.align		8
        /*0030*/ 	.dword	_ZN40_INTERNAL_eb42b732_4_k_cu_a250761e_283794cuda3std3__442_GLOBAL__N__eb42b732_4_k_cu_a250761e_283796ignoreE
	.align		8
        /*0038*/ 	.dword	_ZN40_INTERNAL_eb42b732_4_k_cu_a250761e_283794cuda3std3__419piecewise_constructE
	.align		8
        /*0040*/ 	.dword	_ZN40_INTERNAL_eb42b732_4_k_cu_a250761e_283794cuda3std3__48in_placeE
	.align		8
        /*0048*/ 	.dword	_ZN40_INTERNAL_eb42b732_4_k_cu_a250761e_283794cuda3std6ranges3__45__cpo4swapE
	.align		8
        /*0050*/ 	.dword	_ZN40_INTERNAL_eb42b732_4_k_cu_a250761e_283794cuda3std6ranges3__45__cpo9iter_moveE
	.align		8
        /*0058*/ 	.dword	_ZN40_INTERNAL_eb42b732_4_k_cu_a250761e_283794cute7productE
	.align		8
        /*0060*/ 	.dword	_ZN40_INTERNAL_eb42b732_4_k_cu_a250761e_283794cute1_E
	.align		8
        /*0068*/ 	.dword	$str$22
	.align		8
        /*0070*/ 	.dword	$str$23


//--------------------- .text._ZN7cutlass13device_kernelINS_4gemm6kernel13GemmUniversalIN4cute5tupleIJiiiiEEENS1_10collective13CollectiveMmaINS1_34MainloopSm90TmaGmmaWarpSpecializedILi4ENS5_IJNS4_1CILi1EEESB_SB_EEENS1_35KernelTmaWarpSpecializedCooperativeEEENS5_IJNSA_ILi128EEENSA_ILi64EEENSA_ILi32EEEEEENS_6half_tENS5_IJlSB_lEEESJ_SK_NS4_8TiledMMAINS4_8MMA_AtomIJNS4_4SM904GMMA25MMA_64x64x16_F32F16F16_SSILNSO_5MajorE0ELSQ_0ELNSO_7ScaleInE1ELSR_1EEEEEENS4_6LayoutINS5_IJNSA_ILi2EEESB_SB_EEENS5_IJSB_NSA_ILi0EEESX_EEEEENS5_IJNS4_10UnderscoreES10_S10_EEEEENS4_13SM90_TMA_LOADENS4_14ComposedLayoutINS4_7SwizzleILi2ELi4ELi3EEENS4_18smem_ptr_flag_bitsILi16EEENSU_INS5_IJNSA_ILi8EEESH_EEENS5_IJSH_SB_EEEEEEEvNS4_8identityES13_S1D_vS1E_EENS_8epilogue10collective6detail29Sm90TmaWarpSpecializedAdapterINS1H_15DefaultEpilogueISJ_SK_SK_NS1G_6thread17LinearCombinationISJ_Li1EffLNS1L_9ScaleType4KindE0ELNS_15FloatRoundStyleE2ESJ_EENS1_15EpilogueDefaultEEEEEvvEEEEvNT_6ParamsE --------------------------
	.section	.text._ZN7cutlass13device_kernelINS_4gemm6kernel13GemmUniversalIN4cute5tupleIJiiiiEEENS1_10collective13CollectiveMmaINS1_34MainloopSm90TmaGmmaWarpSpecializedILi4ENS5_IJNS4_1CILi1EEESB_SB_EEENS1_35KernelTmaWarpSpecializedCooperativeEEENS5_IJNSA_ILi128EEENSA_ILi64EEENSA_ILi32EEEEEENS_6half_tENS5_IJlSB_lEEESJ_SK_NS4_8TiledMMAINS4_8MMA_AtomIJNS4_4SM904GMMA25MMA_64x64x16_F32F16F16_SSILNSO_5MajorE0ELSQ_0ELNSO_7ScaleInE1ELSR_1EEEEEENS4_6LayoutINS5_IJNSA_ILi2EEESB_SB_EEENS5_IJSB_NSA_ILi0EEESX_EEEEENS5_IJNS4_10UnderscoreES10_S10_EEEEENS4_13SM90_TMA_LOADENS4_14ComposedLayoutINS4_7SwizzleILi2ELi4ELi3EEENS4_18smem_ptr_flag_bitsILi16EEENSU_INS5_IJNSA_ILi8EEESH_EEENS5_IJSH_SB_EEEEEEEvNS4_8identityES13_S1D_vS1E_EENS_8epilogue10collective6detail29Sm90TmaWarpSpecializedAdapterINS1H_15DefaultEpilogueISJ_SK_SK_NS1G_6thread17LinearCombinationISJ_Li1EffLNS1L_9ScaleType4KindE0ELNS_15FloatRoundStyleE2ESJ_EENS1_15EpilogueDefaultEEEEEvvEEEEvNT_6ParamsE,"ax",@progbits
	.align	128
.text._ZN7cutlass13device_kernelINS_4gemm6kernel13GemmUniversalIN4cute5tupleIJiiiiEEENS1_10collective13CollectiveMmaINS1_34MainloopSm90TmaGmmaWarpSpecializedILi4ENS5_IJNS4_1CILi1EEESB_SB_EEENS1_35KernelTmaWarpSpecializedCooperativeEEENS5_IJNSA_ILi128EEENSA_ILi64EEENSA_ILi32EEEEEENS_6half_tENS5_IJlSB_lEEESJ_SK_NS4_8TiledMMAINS4_8MMA_AtomIJNS4_4SM904GMMA25MMA_64x64x16_F32F16F16_SSILNSO_5MajorE0ELSQ_0ELNSO_7ScaleInE1ELSR_1EEEEEENS4_6LayoutINS5_IJNSA_ILi2EEESB_SB_EEENS5_IJSB_NSA_ILi0EEESX_EEEEENS5_IJNS4_10UnderscoreES10_S10_EEEEENS4_13SM90_TMA_LOADENS4_14ComposedLayoutINS4_7SwizzleILi2ELi4ELi3EEENS4_18smem_ptr_flag_bitsILi16EEENSU_INS5_IJNSA_ILi8EEESH_EEENS5_IJSH_SB_EEEEEEEvNS4_8identityES13_S1D_vS1E_EENS_8epilogue10collective6detail29Sm90TmaWarpSpecializedAdapterINS1H_15DefaultEpilogueISJ_SK_SK_NS1G_6thread17LinearCombinationISJ_Li1EffLNS1L_9ScaleType4KindE0ELNS_15FloatRoundStyleE2ESJ_EENS1_15EpilogueDefaultEEEEEvvEEEEvNT_6ParamsE:
        .type           _ZN7cutlass13device_kernelINS_4gemm6kernel13GemmUniversalIN4cute5tupleIJiiiiEEENS1_10collective13CollectiveMmaINS1_34MainloopSm90TmaGmmaWarpSpecializedILi4ENS5_IJNS4_1CILi1EEESB_SB_EEENS1_35KernelTmaWarpSpecializedCooperativeEEENS5_IJNSA_ILi128EEENSA_ILi64EEENSA_ILi32EEEEEENS_6half_tENS5_IJlSB_lEEESJ_SK_NS4_8TiledMMAINS4_8MMA_AtomIJNS4_4SM904GMMA25MMA_64x64x16_F32F16F16_SSILNSO_5MajorE0ELSQ_0ELNSO_7ScaleInE1ELSR_1EEEEEENS4_6LayoutINS5_IJNSA_ILi2EEESB_SB_EEENS5_IJSB_NSA_ILi0EEESX_EEEEENS5_IJNS4_10UnderscoreES10_S10_EEEEENS4_13SM90_TMA_LOADENS4_14ComposedLayoutINS4_7SwizzleILi2ELi4ELi3EEENS4_18smem_ptr_flag_bitsILi16EEENSU_INS5_IJNSA_ILi8EEESH_EEENS5_IJSH_SB_EEEEEEEvNS4_8identityES13_S1D_vS1E_EENS_8epilogue10collective6detail29Sm90TmaWarpSpecializedAdapterINS1H_15DefaultEpilogueISJ_SK_SK_NS1G_6thread17LinearCombinationISJ_Li1EffLNS1L_9ScaleType4KindE0ELNS_15FloatRoundStyleE2ESJ_EENS1_15EpilogueDefaultEEEEEvvEEEEvNT_6ParamsE,@function
        .size           _ZN7cutlass13device_kernelINS_4gemm6kernel13GemmUniversalIN4cute5tupleIJiiiiEEENS1_10collective13CollectiveMmaINS1_34MainloopSm90TmaGmmaWarpSpecializedILi4ENS5_IJNS4_1CILi1EEESB_SB_EEENS1_35KernelTmaWarpSpecializedCooperativeEEENS5_IJNSA_ILi128EEENSA_ILi64EEENSA_ILi32EEEEEENS_6half_tENS5_IJlSB_lEEESJ_SK_NS4_8TiledMMAINS4_8MMA_AtomIJNS4_4SM904GMMA25MMA_64x64x16_F32F16F16_SSILNSO_5MajorE0ELSQ_0ELNSO_7ScaleInE1ELSR_1EEEEEENS4_6LayoutINS5_IJNSA_ILi2EEESB_SB_EEENS5_IJSB_NSA_ILi0EEESX_EEEEENS5_IJNS4_10UnderscoreES10_S10_EEEEENS4_13SM90_TMA_LOADENS4_14ComposedLayoutINS4_7SwizzleILi2ELi4ELi3EEENS4_18smem_ptr_flag_bitsILi16EEENSU_INS5_IJNSA_ILi8EEESH_EEENS5_IJSH_SB_EEEEEEEvNS4_8identityES13_S1D_vS1E_EENS_8epilogue10collective6detail29Sm90TmaWarpSpecializedAdapterINS1H_15DefaultEpilogueISJ_SK_SK_NS1G_6thread17LinearCombinationISJ_Li1EffLNS1L_9ScaleType4KindE0ELNS_15FloatRoundStyleE2ESJ_EENS1_15EpilogueDefaultEEEEEvvEEEEvNT_6ParamsE,(.L_x_130 - _ZN7cutlass13device_kernelINS_4gemm6kernel13GemmUniversalIN4cute5tupleIJiiiiEEENS1_10collective13CollectiveMmaINS1_34MainloopSm90TmaGmmaWarpSpecializedILi4ENS5_IJNS4_1CILi1EEESB_SB_EEENS1_35KernelTmaWarpSpecializedCooperativeEEENS5_IJNSA_ILi128EEENSA_ILi64EEENSA_ILi32EEEEEENS_6half_tENS5_IJlSB_lEEESJ_SK_NS4_8TiledMMAINS4_8MMA_AtomIJNS4_4SM904GMMA25MMA_64x64x16_F32F16F16_SSILNSO_5MajorE0ELSQ_0ELNSO_7ScaleInE1ELSR_1EEEEEENS4_6LayoutINS5_IJNSA_ILi2EEESB_SB_EEENS5_IJSB_NSA_ILi0EEESX_EEEEENS5_IJNS4_10UnderscoreES10_S10_EEEEENS4_13SM90_TMA_LOADENS4_14ComposedLayoutINS4_7SwizzleILi2ELi4ELi3EEENS4_18smem_ptr_flag_bitsILi16EEENSU_INS5_IJNSA_ILi8EEESH_EEENS5_IJSH_SB_EEEEEEEvNS4_8identityES13_S1D_vS1E_EENS_8epilogue10collective6detail29Sm90TmaWarpSpecializedAdapterINS1H_15DefaultEpilogueISJ_SK_SK_NS1G_6thread17LinearCombinationISJ_Li1EffLNS1L_9ScaleType4KindE0ELNS_15FloatRoundStyleE2ESJ_EENS1_15EpilogueDefaultEEEEEvvEEEEvNT_6ParamsE)
        .other          _ZN7cutlass13device_kernelINS_4gemm6kernel13GemmUniversalIN4cute5tupleIJiiiiEEENS1_10collective13CollectiveMmaINS1_34MainloopSm90TmaGmmaWarpSpecializedILi4ENS5_IJNS4_1CILi1EEESB_SB_EEENS1_35KernelTmaWarpSpecializedCooperativeEEENS5_IJNSA_ILi128EEENSA_ILi64EEENSA_ILi32EEEEEENS_6half_tENS5_IJlSB_lEEESJ_SK_NS4_8TiledMMAINS4_8MMA_AtomIJNS4_4SM904GMMA25MMA_64x64x16_F32F16F16_SSILNSO_5MajorE0ELSQ_0ELNSO_7ScaleInE1ELSR_1EEEEEENS4_6LayoutINS5_IJNSA_ILi2EEESB_SB_EEENS5_IJSB_NSA_ILi0EEESX_EEEEENS5_IJNS4_10UnderscoreES10_S10_EEEEENS4_13SM90_TMA_LOADENS4_14ComposedLayoutINS4_7SwizzleILi2ELi4ELi3EEENS4_18smem_ptr_flag_bitsILi16EEENSU_INS5_IJNSA_ILi8EEESH_EEENS5_IJSH_SB_EEEEEEEvNS4_8identityES13_S1D_vS1E_EENS_8epilogue10collective6detail29Sm90TmaWarpSpecializedAdapterINS1H_15DefaultEpilogueISJ_SK_SK_NS1G_6thread17LinearCombinationISJ_Li1EffLNS1L_9ScaleType4KindE0ELNS_15FloatRoundStyleE2ESJ_EENS1_15EpilogueDefaultEEEEEvvEEEEvNT_6ParamsE,@"STO_CUDA_ENTRY STV_DEFAULT"
_ZN7cutlass13device_kernelINS_4gemm6kernel13GemmUniversalIN4cute5tupleIJiiiiEEENS1_10collective13CollectiveMmaINS1_34MainloopSm90TmaGmmaWarpSpecializedILi4ENS5_IJNS4_1CILi1EEESB_SB_EEENS1_35KernelTmaWarpSpecializedCooperativeEEENS5_IJNSA_ILi128EEENSA_ILi64EEENSA_ILi32EEEEEENS_6half_tENS5_IJlSB_lEEESJ_SK_NS4_8TiledMMAINS4_8MMA_AtomIJNS4_4SM904GMMA25MMA_64x64x16_F32F16F16_SSILNSO_5MajorE0ELSQ_0ELNSO_7ScaleInE1ELSR_1EEEEEENS4_6LayoutINS5_IJNSA_ILi2EEESB_SB_EEENS5_IJSB_NSA_ILi0EEESX_EEEEENS5_IJNS4_10UnderscoreES10_S10_EEEEENS4_13SM90_TMA_LOADENS4_14ComposedLayoutINS4_7SwizzleILi2ELi4ELi3EEENS4_18smem_ptr_flag_bitsILi16EEENSU_INS5_IJNSA_ILi8EEESH_EEENS5_IJSH_SB_EEEEEEEvNS4_8identityES13_S1D_vS1E_EENS_8epilogue10collective6detail29Sm90TmaWarpSpecializedAdapterINS1H_15DefaultEpilogueISJ_SK_SK_NS1G_6thread17LinearCombinationISJ_Li1EffLNS1L_9ScaleType4KindE0ELNS_15FloatRoundStyleE2ESJ_EENS1_15EpilogueDefaultEEEEEvvEEEEvNT_6ParamsE:
[----:B------:R-:W0:Y:S01]  /*0000*/  LDC R1, c[0x0][0x28] ;  /* 0x00000a00ff017b82 */ /* 0x000e220000000800 */
[----:B------:R-:W1:Y:S01]  /*0010*/  S2R R18, SR_TID.X ;  /* 0x0000000000127919 */ /* 0x000e620000002100 */
[----:B------:R-:W-:Y:S01]  /*0020*/  ELECT P0, URZ, PT ;  /* 0x00000000003f782f */ /* 0x000fe20003800000 */
[----:B------:R-:W-:Y:S01]  /*0030*/  BSSY B0, `(.L_x_0) ;  /* 0x000000f000007945 */ /* 0x000fe20003800000 */
[--C-:B-1----:R-:W-:Y:S02]  /*0040*/  SHF.R.U32.HI R0, RZ, 0x5, R18.reuse ;  /* 0x00000005ff007819 */ /* 0x102fe40000011612 */
[----:B------:R-:W-:-:S03]  /*0050*/  SHF.R.U32.HI R22, RZ, 0x7, R18 ;  /* 0x00000007ff167819 */ /* 0x000fc60000011612 */
[----:B------:R-:W1:Y:S04]  /*0060*/  SHFL.IDX PT, R5, R0, RZ, 0x1f ;  /* 0x00001fff00057589 */ /* 0x000e6800000e0000 */
[----:B------:R2:W3:Y:S01]  /*0070*/  SHFL.IDX PT, R8, R22, RZ, 0x1f ;  /* 0x00001fff16087589 */ /* 0x0004e200000e0000 */
[----:B-1----:R-:W-:-:S13]  /*0080*/  ISETP.NE.OR P0, PT, R5, RZ, !P0 ;  /* 0x000000ff0500720c */ /* 0x002fda0004705670 */
[----:B0-23--:R-:W-:Y:S05]  /*0090*/  @P0 BRA `(.L_x_1) ;  /* 0x0000000000200947 */ /* 0x00dfea0003800000 */
[----:B------:R-:W-:Y:S02]  /*00a0*/  ULDC.64 UR4, c[0x0][0x198] ;  /* 0x0000660000047ab9 */ /* 0x000fe40000000a00 */
[----:B------:R-:W-:Y:S02]  /*00b0*/  UIADD3 UR6, UP0, UR4, 0xf0, URZ ;  /* 0x000000f004067890 */ /* 0x000fe4000ff1e03f */
[----:B------:R-:W-:Y:S02]  /*00c0*/  UIADD3 UR4, UP1, UR4, 0x1f0, URZ ;  /* 0x000001f004047890 */ /* 0x000fe4000ff3e03f */
[----:B------:R-:W-:Y:S02]  /*00d0*/  UIADD3.X UR7, URZ, UR5, URZ, UP0, !UPT ;  /* 0x000000053f077290 */ /* 0x000fe400087fe43f */
[----:B------:R-:W-:-:S07]  /*00e0*/  UIADD3.X UR5, URZ, UR5, URZ, UP1, !UPT ;  /* 0x000000053f057290 */ /* 0x000fce0008ffe43f */
[----:B------:R0:W-:Y:S02]  /*00f0*/  UTMACCTL.PF [UR6] ;  /* 0x00000000060079b9 */ /* 0x0001e40008040000 */
[----:B------:R0:W-:Y:S02]  /*0100*/  UTMACCTL.PF [UR4] ;  /* 0x00000000040079b9 */ /* 0x0001e40008040000 */
[----:B0-----:R-:W-:Y:S01]  /*0110*/  NOP ;  /* 0x0000000000007918 */ /* 0x001fe20000000000 */
.L_x_1:
[----:B------:R-:W-:Y:S05]  /*0120*/  BSYNC B0 ;  /* 0x0000000000007941 */ /* 0x000fea0003800000 */
.L_x_0:
[----:B------:R-:W0:Y:S02]  /*0130*/  SHFL.IDX PT, R2, R0, RZ, 0x1f ;  /* 0x00001fff00027589 */ /* 0x000e2400000e0000 */
[----:B0-----:R-:W-:-:S13]  /*0140*/  ISETP.NE.AND P0, PT, R2, RZ, PT ;  /* 0x000000ff0200720c */ /* 0x001fda0003f05270 */
[----:B------:R-:W-:Y:S05]  /*0150*/  @P0 BRA `(.L_x_2) ;  /* 0x0000000000580947 */ /* 0x000fea0003800000 */
[----:B------:R-:W0:Y:S01]  /*0160*/  S2UR UR8, SR_CgaCtaId ;  /* 0x00000000000879c3 */ /* 0x000e220000008800 */
[----:B------:R-:W-:Y:S01]  /*0170*/  UMOV UR4, 0x400 ;  /* 0x0000040000047882 */ /* 0x000fe20000000000 */
[----:B------:R-:W-:Y:S01]  /*0180*/  UMOV UR5, 0x1 ;  /* 0x0000000100057882 */ /* 0x000fe20000000000 */
[----:B------:R-:W-:Y:S01]  /*0190*/  UMOV UR6, 0x100 ;  /* 0x0000010000067882 */ /* 0x000fe20000000000 */
[----:B------:R-:W-:Y:S01]  /*01a0*/  ELECT P0, URZ, PT ;  /* 0x00000000003f782f */ /* 0x000fe20003800000 */
[----:B------:R-:W-:-:S04]  /*01b0*/  UIADD3 UR6, -UR6, 0x100000, URZ ;  /* 0x0010000006067890 */ /* 0x000fc8000fffe13f */
[----:B------:R-:W-:Y:S02]  /*01c0*/  USHF.L.U32 UR7, UR6, 0xb, URZ ;  /* 0x0000000b06077899 */ /* 0x000fe4000800063f */
[----:B------:R-:W-:Y:S02]  /*01d0*/  USHF.L.U32 UR6, UR6, 0x1, URZ ;  /* 0x0000000106067899 */ /* 0x000fe4000800063f */
[----:B0-----:R-:W-:Y:S02]  /*01e0*/  ULEA UR8, UR8, UR4, 0x18 ;  /* 0x0000000408087291 */ /* 0x001fe4000f8ec03f */
[----:B------:R-:W-:-:S04]  /*01f0*/  UIADD3 UR4, -UR5, 0x100000, URZ ;  /* 0x0010000005047890 */ /* 0x000fc8000fffe13f */
[----:B------:R-:W-:Y:S02]  /*0200*/  USHF.L.U32 UR5, UR4, 0xb, URZ ;  /* 0x0000000b04057899 */ /* 0x000fe4000800063f */
[----:B------:R-:W-:Y:S01]  /*0210*/  USHF.L.U32 UR4, UR4, 0x1, URZ ;  /* 0x0000000104047899 */ /* 0x000fe2000800063f */
[----:B------:R-:W0:Y:S11]  /*0220*/  FENCE.VIEW.ASYNC.S ;  /* 0x00000000000073c6 */ /* 0x000e360000000000 */
[----:B0-----:R0:W1:Y:S01]  /*0230*/  SYNCS.EXCH.64 URZ, [UR8], UR4 ;  /* 0x00000004083f75b2 */ /* 0x0010620008000100 */
[----:B------:R0:W2:Y:S01]  /*0240*/  SYNCS.EXCH.64 URZ, [UR8+0x20], UR6 ;  /* 0x00002006083f75b2 */ /* 0x0000a20008000100 */
[----:B------:R0:W3:Y:S01]  /*0250*/  SYNCS.EXCH.64 URZ, [UR8+0x8], UR4 ;  /* 0x00000804083f75b2 */ /* 0x0000e20008000100 */
[----:B------:R0:W4:Y:S01]  /*0260*/  SYNCS.EXCH.64 URZ, [UR8+0x28], UR6 ;  /* 0x00002806083f75b2 */ /* 0x0001220008000100 */
[----:B------:R0:W0:Y:S01]  /*0270*/  SYNCS.EXCH.64 URZ, [UR8+0x10], UR4 ;  /* 0x00001004083f75b2 */ /* 0x0000220008000100 */
[----:B------:R0:W0:Y:S01]  /*0280*/  SYNCS.EXCH.64 URZ, [UR8+0x30], UR6 ;  /* 0x00003006083f75b2 */ /* 0x0000220008000100 */
[----:B------:R0:W0:Y:S01]  /*0290*/  SYNCS.EXCH.64 URZ, [UR8+0x18], UR4 ;  /* 0x00001804083f75b2 */ /* 0x0000220008000100 */
[----:B------:R0:W0:Y:S01]  /*02a0*/  SYNCS.EXCH.64 URZ, [UR8+0x38], UR6 ;  /* 0x00003806083f75b2 */ /* 0x0000220008000100 */
[----:B------:R-:W-:Y:S01]  /*02b0*/  NOP ;  /* 0x0000000000007918 */ /* 0x000fe20000000000 */
.L_x_2:
[----:B------:R-:W5:Y:S01]  /*02c0*/  SHFL.IDX PT, R0, R0, RZ, 0x1f ;  /* 0x00001fff00007589 */ /* 0x000f6200000e0000 */
[----:B------:R-:W-:Y:S01]  /*02d0*/  ELECT P0, URZ, PT ;  /* 0x00000000003f782f */ /* 0x000fe20003800000 */
[----:B------:R-:W1:Y:S01]  /*02e0*/  LDC R2, c[0x0][0x65c] ;  /* 0x00019700ff027b82 */ /* 0x000e620000000800 */
[----:B------:R-:W-:Y:S01]  /*02f0*/  SHF.R.S32.HI R6, RZ, 0x1f, R5 ;  /* 0x0000001fff067819 */ /* 0x000fe20000011405 */
[----:B------:R-:W2:Y:S01]  /*0300*/  S2R R3, SR_CTAID.Y ;  /* 0x0000000000037919 */ /* 0x000ea20000002600 */
[----:B0-----:R-:W-:Y:S01]  /*0310*/  UMOV UR4, 0x20 ;  /* 0x0000002000047882 */ /* 0x001fe20000000000 */
[----:B------:R-:W-:Y:S01]  /*0320*/  ISETP.NE.AND P2, PT, R8, RZ, PT ;  /* 0x000000ff0800720c */ /* 0x000fe20003f45270 */
[----:B------:R-:W-:Y:S01]  /*0330*/  NOP ;  /* 0x0000000000007918 */ /* 0x000fe20000000000 */
[----:B------:R-:W0:Y:S01]  /*0340*/  S2R R4, SR_CTAID.X ;  /* 0x0000000000047919 */ /* 0x000e220000002500 */
[----:B------:R-:W-:Y:S01]  /*0350*/  LEA.HI R6, R6, R5, RZ, 0x2 ;  /* 0x0000000506067211 */ /* 0x000fe200078f10ff */
[----:B------:R-:W-:Y:S01]  /*0360*/  NOP ;  /* 0x0000000000007918 */ /* 0x000fe20000000000 */
[----:B-----5:R-:W-:-:S02]  /*0370*/  ISETP.NE.OR P0, PT, R0, RZ, !P0 ;  /* 0x000000ff0000720c */ /* 0x020fc40004705670 */
[----:B-1----:R-:W-:-:S04]  /*0380*/  ISETP.NE.AND P3, PT, R2, 0x1, PT ;  /* 0x000000010200780c */ /* 0x002fc80003f65270 */
[----:B------:R-:W-:Y:S02]  /*0390*/  P2R R0, PR, RZ, 0x8 ;  /* 0x00000008ff007803 */ /* 0x000fe40000000000 */
[----:B------:R-:W-:-:S05]  /*03a0*/  LOP3.LUT R0, R6, 0xfffffffc, RZ, 0xc0, !PT ;  /* 0xfffffffc06007812 */ /* 0x000fca00078ec0ff */
[----:B------:R-:W-:Y:S01]  /*03b0*/  VOTEU.ALL UP0, P0 ;  /* 0x00000000003f7886 */ /* 0x000fe20000000000 */
[----:B------:R-:W-:Y:S01]  /*03c0*/  IMAD.IADD R0, R5, 0x1, -R0 ;  /* 0x0000000105007824 */ /* 0x000fe200078e0a00 */
[----:B------:R-:W0:Y:S01]  /*03d0*/  @P3 LDC R17, c[0x0][0x10] ;  /* 0x00000400ff113b82 */ /* 0x000e220000000800 */
[----:B------:R-:W-:Y:S01]  /*03e0*/  VOTEU.ALL UP1, P0 ;  /* 0x00000000003f7886 */ /* 0x000fe20000020000 */
[----:B--2---:R-:W-:Y:S01]  /*03f0*/  @P3 IMAD.MOV.U32 R6, RZ, RZ, R3 ;  /* 0x000000ffff063224 */ /* 0x004fe200078e0003 */
[----:B------:R-:W-:Y:S01]  /*0400*/  @!UP0 UMOV UR6, 0x400 ;  /* 0x0000040000068882 */ /* 0x000fe20000000000 */
[----:B------:R-:W-:-:S04]  /*0410*/  @!UP0 UIADD3 UR4, -UR4, 0x100000, URZ ;  /* 0x0010000004048890 */ /* 0x000fc8000fffe13f */
[----:B------:R-:W-:Y:S02]  /*0420*/  @!UP0 USHF.L.U32 UR5, UR4, 0xb, URZ ;  /* 0x0000000b04058899 */ /* 0x000fe4000800063f */
[----:B------:R-:W-:Y:S01]  /*0430*/  @!UP0 USHF.L.U32 UR4, UR4, 0x1, URZ ;  /* 0x0000000104048899 */ /* 0x000fe2000800063f */
[----:B------:R-:W-:Y:S02]  /*0440*/  @P3 IMAD.MOV.U32 R7, RZ, RZ, RZ ;  /* 0x000000ffff073224 */ /* 0x000fe400078e00ff */
[----:B------:R-:W-:Y:S01]  /*0450*/  IMAD.MOV.U32 R5, RZ, RZ, RZ ;  /* 0x000000ffff057224 */ /* 0x000fe200078e00ff */
[----:B------:R-:W1:Y:S01]  /*0460*/  @!UP0 S2UR UR7, SR_CgaCtaId ;  /* 0x00000000000789c3 */ /* 0x000e620000008800 */
[----:B------:R-:W-:-:S07]  /*0470*/  @P3 IMAD.MOV.U32 R11, RZ, RZ, RZ ;  /* 0x000000ffff0b3224 */ /* 0x000fce00078e00ff */
[----:B------:R-:W2:Y:S01]  /*0480*/  @!P3 LDC R9, c[0x0][0xc] ;  /* 0x00000300ff09bb82 */ /* 0x000ea20000000800 */
[----:B0-----:R-:W-:-:S04]  /*0490*/  @P3 IMAD.WIDE.U32 R16, R4, R17, R6 ;  /* 0x0000001104103225 */ /* 0x001fc800078e0006 */
[----:B------:R-:W-:Y:S01]  /*04a0*/  @P3 IMAD.IADD R17, R17, 0x1, R11 ;  /* 0x0000000111113824 */ /* 0x000fe200078e020b */
[----:B-1----:R-:W-:Y:S01]  /*04b0*/  @!UP0 ULEA UR6, UR7, UR6, 0x18 ;  /* 0x0000000607068291 */ /* 0x002fe2000f8ec03f */
[----:B------:R-:W-:Y:S01]  /*04c0*/  VOTEU.ALL UP0, P0 ;  /* 0x00000000003f7886 */ /* 0x000fe20000000000 */
[----:B------:R-:W-:-:S04]  /*04d0*/  ISETP.NE.AND P0, PT, R0, 0x3, PT ;  /* 0x000000030000780c */ /* 0x000fc80003f05270 */
[----:B------:R-:W-:Y:S01]  /*04e0*/  ISETP.EQ.OR P0, PT, R0, RZ, !P0 ;  /* 0x000000ff0000720c */ /* 0x000fe20004702670 */
[----:B--2---:R-:W-:-:S03]  /*04f0*/  @!P3 IMAD.WIDE.U32 R6, R9, R3, R4 ;  /* 0x000000030906b225 */ /* 0x004fc600078e0004 */
[C---:B------:R-:W-:Y:S01]  /*0500*/  ISETP.EQ.AND P0, PT, R8.reuse, RZ, P0 ;  /* 0x000000ff0800720c */ /* 0x040fe20000702270 */
[----:B------:R-:W-:Y:S01]  /*0510*/  VIADD R8, R8, 0xffffffff ;  /* 0xffffffff08087836 */ /* 0x000fe20000000000 */
[----:B------:R-:W0:Y:S02]  /*0520*/  FENCE.VIEW.ASYNC.S ;  /* 0x00000000000073c6 */ /* 0x000e240000000000 */
[----:B0-----:R0:W3:Y:S01]  /*0530*/  @!UP0 SYNCS.EXCH.64 URZ, [UR6+0x50], UR4 ;  /* 0x00005004063f85b2 */ /* 0x0010e20008000100 */
[----:B------:R-:W-:Y:S01]  /*0540*/  @!P3 IMAD.MOV.U32 R16, RZ, RZ, R6 ;  /* 0x000000ffff10b224 */ /* 0x000fe200078e0006 */
[----:B------:R-:W-:Y:S01]  /*0550*/  SEL R19, RZ, 0x1, !P0 ;  /* 0x00000001ff137807 */ /* 0x000fe20004000000 */
[----:B------:R-:W-:Y:S01]  /*0560*/  @!P3 IMAD.MOV.U32 R17, RZ, RZ, R7 ;  /* 0x000000ffff11b224 */ /* 0x000fe200078e0007 */
[----:B------:R-:W-:-:S04]  /*0570*/  ISETP.GE.U32.AND P1, PT, R8, 0x2, PT ;  /* 0x000000020800780c */ /* 0x000fc80003f26070 */
[----:B------:R-:W-:Y:S01]  /*0580*/  SEL R19, R19, 0x2, P1 ;  /* 0x0000000213137807 */ /* 0x000fe20000800000 */
[----:B------:R0:W3:Y:S01]  /*0590*/  @!UP1 SYNCS.EXCH.64 URZ, [UR6+0x58], UR4 ;  /* 0x00005804063f95b2 */ /* 0x0000e20008000100 */
[----:B------:R-:W-:Y:S01]  /*05a0*/  NOP ;  /* 0x0000000000007918 */ /* 0x000fe20000000000 */
[----:B---34-:R-:W-:Y:S06]  /*05b0*/  BAR.SYNC.DEFER_BLOCKING 0x0 ;  /* 0x0000000000007b1d */ /* 0x018fec0000010000 */
[----:B------:R-:W-:Y:S05]  /*05c0*/  @!P2 BRA `(.L_x_3) ;  /* 0x0000003c0098a947 */ /* 0x000fea0003800000 */
[----:B------:R-:W-:-:S13]  /*05d0*/  ISETP.GT.U32.AND P0, PT, R8, 0x1, PT ;  /* 0x000000010800780c */ /* 0x000fda0003f04070 */
[----:B0-----:R-:W-:Y:S05]  /*05e0*/  @P0 EXIT ;  /* 0x000000000000094d */ /* 0x001fea0003800000 */
[----:B------:R-:W-:Y:S01]  /*05f0*/  ULDC.64 UR4, c[0x0][0x650] ;  /* 0x0001940000047ab9 */ /* 0x000fe20000000a00 */
[----:B------:R-:W-:Y:S01]  /*0600*/  PRMT R0, RZ, 0x7610, R0 ;  /* 0x00007610ff007816 */ /* 0x000fe20000000000 */
[----:B------:R-:W-:Y:S01]  /*0610*/  IMAD.MOV.U32 R58, RZ, RZ, -0x1 ;  /* 0xffffffffff3a7424 */ /* 0x000fe200078e00ff */
[----:B------:R-:W-:Y:S01]  /*0620*/  ISETP.GE.U32.AND P0, PT, R16, UR4, PT ;  /* 0x0000000410007c0c */ /* 0x000fe2000bf06070 */
[----:B------:R-:W-:Y:S02]  /*0630*/  IMAD.MOV.U32 R59, RZ, RZ, -0x1 ;  /* 0xffffffffff3b7424 */ /* 0x000fe400078e00ff */
[----:B------:R-:W-:Y:S01]  /*0640*/  IMAD.MOV.U32 R57, RZ, RZ, -0x1 ;  /* 0xffffffffff397424 */ /* 0x000fe200078e00ff */
[----:B------:R-:W-:-:S13]  /*0650*/  ISETP.GE.U32.AND.EX P0, PT, R17, UR5, PT, P0 ;  /* 0x0000000511007c0c */ /* 0x000fda000bf06100 */
[----:B------:R-:W-:Y:S05]  /*0660*/  @P0 BRA `(.L_x_4) ;  /* 0x0000000400540947 */ /* 0x000fea0003800000 */
[----:B------:R-:W0:Y:S01]  /*0670*/  LDC.64 R14, c[0x0][0x628] ;  /* 0x00018a00ff0e7b82 */ /* 0x000e220000000a00 */
[----:B------:R-:W-:Y:S02]  /*0680*/  IMAD.MOV.U32 R6, RZ, RZ, R16 ;  /* 0x000000ffff067224 */ /* 0x000fe400078e0010 */
[----:B------:R-:W-:-:S05]  /*0690*/  IMAD.MOV.U32 R7, RZ, RZ, R17 ;  /* 0x000000ffff077224 */ /* 0x000fca00078e0011 */
[----:B------:R-:W1:Y:S08]  /*06a0*/  LDC R0, c[0x0][0x630] ;  /* 0x00018c00ff007b82 */ /* 0x000e700000000800 */
[----:B------:R-:W2:Y:S01]  /*06b0*/  LDC.64 R20, c[0x0][0x620] ;  /* 0x00018800ff147b82 */ /* 0x000ea20000000a00 */
[----:B0-----:R-:W-:-:S04]  /*06c0*/  ISETP.NE.U32.AND P0, PT, R14, RZ, PT ;  /* 0x000000ff0e00720c */ /* 0x001fc80003f05070 */
[----:B------:R-:W-:-:S13]  /*06d0*/  ISETP.NE.AND.EX P0, PT, R15, RZ, PT, P0 ;  /* 0x000000ff0f00720c */ /* 0x000fda0003f05300 */
[----:B-12---:R-:W-:Y:S05]  /*06e0*/  @!P0 BRA `(.L_x_5) ;  /* 0x0000000000288947 */ /* 0x006fea0003800000 */
[----:B------:R-:W0:Y:S02]  /*06f0*/  LDC R11, c[0x0][0x634] ;  /* 0x00018d00ff0b7b82 */ /* 0x000e240000000800 */
[----:B0-----:R-:W-:-:S05]  /*0700*/  IADD3 R11, P0, R16, R11, RZ ;  /* 0x0000000b100b7210 */ /* 0x001fca0007f1e0ff */
[----:B------:R-:W-:-:S04]  /*0710*/  IMAD.X R13, RZ, RZ, R17, P0 ;  /* 0x000000ffff0d7224 */ /* 0x000fc800000e0611 */
[----:B------:R-:W-:-:S04]  /*0720*/  IMAD.WIDE.U32 R6, R13, R14, RZ ;  /* 0x0000000e0d067225 */ /* 0x000fc800078e00ff */
[----:B------:R-:W-:-:S04]  /*0730*/  IMAD.WIDE.U32 R8, P0, R11, R15, R6 ;  /* 0x0000000f0b087225 */ /* 0x000fc80007800006 */
[----:B------:R-:W-:-:S04]  /*0740*/  IMAD.WIDE.U32 R6, R11, R14, RZ ;  /* 0x0000000e0b067225 */ /* 0x000fc800078e00ff */
[----:B------:R-:W-:Y:S01]  /*0750*/  IMAD.X R11, RZ, RZ, RZ, P0 ;  /* 0x000000ffff0b7224 */ /* 0x000fe200000e06ff */
[----:B------:R-:W-:Y:S01]  /*0760*/  IADD3 RZ, P0, R7, R8, RZ ;  /* 0x0000000807ff7210 */ /* 0x000fe20007f1e0ff */
[----:B------:R-:W-:-:S04]  /*0770*/  IMAD.MOV.U32 R10, RZ, RZ, R9 ;  /* 0x000000ffff0a7224 */ /* 0x000fc800078e0009 */
[----:B------:R-:W-:-:S08]  /*0780*/  IMAD.WIDE.U32.X R6, R13, R15, R10, P0 ;  /* 0x0000000f0d067225 */ /* 0x000fd000000e040a */
.L_x_5:
[-CC-:B------:R-:W-:Y:S01]  /*0790*/  SHF.R.U64 R57, R6, R0.reuse, R7.reuse ;  /* 0x0000000006397219 */ /* 0x180fe20000001207 */
[----:B------:R-:W0:Y:S01]  /*07a0*/  LDC R10, c[0x0][0x618] ;  /* 0x00018600ff0a7b82 */ /* 0x000e220000000800 */
[----:B------:R-:W-:Y:S01]  /*07b0*/  SHF.R.U32.HI R5, RZ, R0, R7 ;  /* 0x00000000ff057219 */ /* 0x000fe20000011607 */
[----:B------:R-:W-:Y:S01]  /*07c0*/  ULDC UR4, c[0x0][0x150] ;  /* 0x0000540000047ab9 */ /* 0x000fe20000000800 */
[----:B------:R-:W-:Y:S02]  /*07d0*/  IADD3 R9, P0, RZ, -R57, RZ ;  /* 0x80000039ff097210 */ /* 0x000fe40007f1e0ff */
[----:B------:R-:W-:-:S03]  /*07e0*/  I2FP.F32.U32 R0, R4 ;  /* 0x0000000400007245 */ /* 0x000fc60000201000 */
[----:B------:R-:W1:Y:S01]  /*07f0*/  LDC.64 R28, c[0x0][0x640] ;  /* 0x00019000ff1c7b82 */ /* 0x000e620000000a00 */
[----:B------:R-:W-:Y:S02]  /*0800*/  IMAD.X R11, RZ, RZ, ~R5, P0 ;  /* 0x000000ffff0b7224 */ /* 0x000fe400000e0e05 */
[----:B------:R-:W-:Y:S01]  /*0810*/  FMUL R0, R0, UR4 ;  /* 0x0000000400007c20 */ /* 0x000fe20008400000 */
[----:B------:R-:W-:Y:S01]  /*0820*/  IMAD.WIDE.U32 R6, R9, R20, R16 ;  /* 0x0000001409067225 */ /* 0x000fe200078e0010 */
[----:B------:R-:W-:-:S03]  /*0830*/  ULDC UR4, c[0x0][0x154] ;  /* 0x0000550000047ab9 */ /* 0x000fc60000000800 */
[----:B------:R-:W-:Y:S01]  /*0840*/  IMAD R8, R11, R20, RZ ;  /* 0x000000140b087224 */ /* 0x000fe200078e02ff */
[----:B------:R-:W2:Y:S01]  /*0850*/  LDC R5, c[0x0][0x144] ;  /* 0x00005100ff057b82 */ /* 0x000ea20000000800 */
[----:B------:R-:W3:Y:S02]  /*0860*/  F2I.U32.TRUNC.NTZ R0, R0 ;  /* 0x0000000000007305 */ /* 0x000ee4000020f000 */
[----:B------:R-:W-:-:S04]  /*0870*/  IMAD R9, R9, R21, R8 ;  /* 0x0000001509097224 */ /* 0x000fc800078e0208 */
[----:B------:R-:W-:Y:S01]  /*0880*/  IMAD.IADD R7, R7, 0x1, R9 ;  /* 0x0000000107077824 */ /* 0x000fe200078e0209 */
[----:B------:R-:W4:Y:S01]  /*0890*/  LDC R12, c[0x0][0x608] ;  /* 0x00018200ff0c7b82 */ /* 0x000f220000000800 */
[----:B------:R-:W-:-:S03]  /*08a0*/  IMAD.MOV.U32 R9, RZ, RZ, -0x1 ;  /* 0xffffffffff097424 */ /* 0x000fc600078e00ff */
[-CC-:B0-----:R-:W-:Y:S02]  /*08b0*/  SHF.R.U64 R20, R6, R10.reuse, R7.reuse ;  /* 0x0000000a06147219 */ /* 0x181fe40000001207 */
[----:B------:R-:W-:Y:S02]  /*08c0*/  I2FP.F32.U32 R6, R3 ;  /* 0x0000000300067245 */ /* 0x000fe40000201000 */
[----:B------:R-:W0:Y:S01]  /*08d0*/  LDC R26, c[0x0][0x658] ;  /* 0x00019600ff1a7b82 */ /* 0x000e220000000800 */
[----:B-1----:R-:W-:Y:S01]  /*08e0*/  ISETP.NE.U32.AND P0, PT, R28, RZ, PT ;  /* 0x000000ff1c00720c */ /* 0x002fe20003f05070 */
[----:B---3--:R-:W-:Y:S01]  /*08f0*/  IMAD.MOV R8, RZ, RZ, -R0 ;  /* 0x000000ffff087224 */ /* 0x008fe200078e0a00 */
[----:B------:R-:W-:Y:S01]  /*0900*/  SHF.R.U32.HI R7, RZ, R10, R7 ;  /* 0x0000000aff077219 */ /* 0x000fe20000011607 */
[----:B------:R-:W-:Y:S01]  /*0910*/  FMUL R6, R6, UR4 ;  /* 0x0000000406067c20 */ /* 0x000fe20008400000 */
[----:B------:R-:W-:-:S03]  /*0920*/  ISETP.NE.AND.EX P0, PT, R29, RZ, PT, P0 ;  /* 0x000000ff1d00720c */ /* 0x000fc60003f05300 */
[----:B------:R-:W1:Y:S01]  /*0930*/  LDC R14, c[0x0][0x148] ;  /* 0x00005200ff0e7b82 */ /* 0x000e620000000800 */
[----:B--2---:R-:W-:-:S07]  /*0940*/  IMAD R0, R5, R8, R4 ;  /* 0x0000000805007224 */ /* 0x004fce00078e0204 */
[----:B------:R-:W2:Y:S01]  /*0950*/  LDC R24, c[0x0][0x600] ;  /* 0x00018000ff187b82 */ /* 0x000ea20000000800 */
[-CC-:B----4-:R-:W-:Y:S02]  /*0960*/  SHF.R.U64 R30, R20, R12.reuse, R7.reuse ;  /* 0x0000000c141e7219 */ /* 0x190fe40000001207 */
[----:B------:R-:W-:Y:S01]  /*0970*/  SHF.R.U32.HI R5, RZ, R12, R7 ;  /* 0x0000000cff057219 */ /* 0x000fe20000011607 */
[----:B------:R-:W-:Y:S01]  /*0980*/  IMAD.MOV.U32 R7, RZ, RZ, 0x1 ;  /* 0x00000001ff077424 */ /* 0x000fe200078e00ff */
[----:B------:R3:W4:Y:S03]  /*0990*/  F2I.U32.TRUNC.NTZ R12, R6 ;  /* 0x00000006000c7305 */ /* 0x000726000020f000 */
[----:B------:R-:W1:Y:S01]  /*09a0*/  LDC R15, c[0x0][0x648] ;  /* 0x00019200ff0f7b82 */ /* 0x000e620000000800 */
[-C--:B0-----:R-:W-:Y:S02]  /*09b0*/  SHF.L.U32 R4, R9, R26.reuse, RZ ;  /* 0x0000001a09047219 */ /* 0x081fe400000006ff */
[----:B------:R-:W-:-:S02]  /*09c0*/  SHF.R.U64 R32, R30, R26, R5 ;  /* 0x0000001a1e207219 */ /* 0x000fc40000001205 */
[----:B------:R-:W-:Y:S02]  /*09d0*/  LOP3.LUT R11, RZ, R4, RZ, 0x33, !PT ;  /* 0x00000004ff0b7212 */ /* 0x000fe400078e33ff */
[-C--:B------:R-:W-:Y:S01]  /*09e0*/  SHF.R.U32.HI R5, RZ, R26.reuse, R5 ;  /* 0x0000001aff057219 */ /* 0x080fe20000011605 */
[----:B------:R-:W0:Y:S01]  /*09f0*/  LDC R21, c[0x0][0x638] ;  /* 0x00018e00ff157b82 */ /* 0x000e220000000800 */
[----:B------:R-:W-:Y:S01]  /*0a00*/  SHF.L.U32 R10, R7, R26, RZ ;  /* 0x0000001a070a7219 */ /* 0x000fe200000006ff */
[----:B------:R-:W-:-:S06]  /*0a10*/  IMAD.MOV.U32 R4, RZ, RZ, R32 ;  /* 0x000000ffff047224 */ /* 0x000fcc00078e0020 */
[----:B------:R-:W0:Y:S01]  /*0a20*/  LDC R58, c[0x0][0x610] ;  /* 0x00018400ff3a7b82 */ /* 0x000e220000000800 */
[----:B---34-:R-:W-:Y:S05]  /*0a30*/  @!P0 BRA `(.L_x_6) ;  /* 0x0000000000288947 */ /* 0x018fea0003800000 */
[----:B------:R-:W3:Y:S02]  /*0a40*/  LDC R9, c[0x0][0x64c] ;  /* 0x00019300ff097b82 */ /* 0x000ee40000000800 */
[----:B---3--:R-:W-:-:S05]  /*0a50*/  IADD3 R9, P0, R32, R9, RZ ;  /* 0x0000000920097210 */ /* 0x008fca0007f1e0ff */
        /* <DEDUP_REMOVED lines=8> */
.L_x_6:
[----:B-1----:R-:W-:Y:S01]  /*0ae0*/  SHF.R.U64 R4, R4, R15, R5 ;  /* 0x0000000f04047219 */ /* 0x002fe20000001205 */
[----:B--2---:R-:W-:Y:S01]  /*0af0*/  VIADD R5, R24, 0xffffffff ;  /* 0xffffffff18057836 */ /* 0x004fe20000000000 */
[----:B------:R-:W-:Y:S01]  /*0b00*/  LOP3.LUT R11, R30, R11, RZ, 0xc0, !PT ;  /* 0x0000000b1e0b7212 */ /* 0x000fe200078ec0ff */
[----:B------:R-:W-:Y:S02]  /*0b10*/  IMAD.MOV R12, RZ, RZ, -R12 ;  /* 0x000000ffff0c7224 */ /* 0x000fe400078e0a0c */
[----:B------:R-:W-:Y:S01]  /*0b20*/  IMAD.MOV R6, RZ, RZ, -R4 ;  /* 0x000000ffff067224 */ /* 0x000fe200078e0a04 */
[----:B------:R-:W-:Y:S01]  /*0b30*/  LOP3.LUT R5, R20, R5, RZ, 0xc0, !PT ;  /* 0x0000000514057212 */ /* 0x000fe200078ec0ff */
[----:B------:R-:W-:Y:S02]  /*0b40*/  @P3 IMAD R0, R14, R12, R3 ;  /* 0x0000000c0e003224 */ /* 0x000fe400078e0203 */
[----:B------:R-:W-:Y:S02]  /*0b50*/  IMAD R11, R10, R4, R11 ;  /* 0x000000040a0b7224 */ /* 0x000fe400078e020b */
[----:B0-----:R-:W-:-:S02]  /*0b60*/  IMAD R3, R6, R21, R32 ;  /* 0x0000001506037224 */ /* 0x001fc400078e0220 */
[----:B------:R-:W-:Y:S02]  /*0b70*/  IMAD R58, R11, R58, R0 ;  /* 0x0000003a0b3a7224 */ /* 0x000fe400078e0200 */
[----:B------:R-:W-:Y:S02]  /*0b80*/  IMAD R3, R3, R24, R5 ;  /* 0x0000001803037224 */ /* 0x000fe400078e0205 */
[----:B------:R-:W-:-:S03]  /*0b90*/  IMAD.MOV.U32 R0, RZ, RZ, 0x1 ;  /* 0x00000001ff007424 */ /* 0x000fc600078e00ff */
[----:B------:R-:W-:Y:S02]  /*0ba0*/  SEL R59, R3, R58, !P3 ;  /* 0x0000003a033b7207 */ /* 0x000fe40005800000 */
[----:B------:R-:W-:-:S07]  /*0bb0*/  SEL R58, R58, R3, !P3 ;  /* 0x000000033a3a7207 */ /* 0x000fce0005800000 */
.L_x_4:
[----:B------:R-:W-:-:S08]  /*0bc0*/  NOP ;  /* 0x0000000000007918 */ /* 0x000fd00000000000 */
[----:B------:R-:W0:Y:S02]  /*0bd0*/  USETMAXREG.TRY_ALLOC.CTAPOOL UP0, 0xe8 ;  /* 0x000000e8000079c8 */ /* 0x000e240008000600 */
[----:B0-----:R-:W-:-:S13]  /*0be0*/  PLOP3.LUT P0, PT, PT, PT, UP0, 0x80, 0x0 ;  /* 0x000000000000781c */ /* 0x001fda0003f0f008 */
[----:B------:R-:W-:Y:S05]  /*0bf0*/  @!P0 BRA `(.L_x_4) ;  /* 0xfffffffc00f08947 */ /* 0x000fea000383ffff */
[----:B------:R-:W-:Y:S01]  /*0c00*/  ULDC.64 UR4, c[0x0][0x598] ;  /* 0x0001660000047ab9 */ /* 0x000fe20000000a00 */
[----:B------:R-:W-:Y:S01]  /*0c10*/  ULDC.64 UR36, c[0x0][0x208] ;  /* 0x0000820000247ab9 */ /* 0x000fe20000000a00 */
[----:B------:R-:W-:-:S04]  /*0c20*/  ISETP.NE.U32.AND P0, PT, RZ, UR4, PT ;  /* 0x00000004ff007c0c */ /* 0x000fc8000bf05070 */
[----:B------:R-:W-:-:S13]  /*0c30*/  ISETP.NE.AND.EX P0, PT, RZ, UR5, PT, P0 ;  /* 0x00000005ff007c0c */ /* 0x000fda000bf05300 */
[----:B------:R-:W-:Y:S05]  /*0c40*/  @!P0 BRA `(.L_x_7) ;  /* 0x00000000001c8947 */ /* 0x000fea0003800000 */
[----:B------:R-:W0:Y:S02]  /*0c50*/  LDC.64 R4, c[0x0][0x598] ;  /* 0x00016600ff047b82 */ /* 0x000e240000000a00 */
[----:B0-----:R-:W2:Y:S02]  /*0c60*/  LDG.E.64 R4, desc[UR36][R4.64] ;  /* 0x0000002404047981 */ /* 0x001ea4000c1e1b00 */
[----:B--2---:R-:W-:-:S04]  /*0c70*/  ISETP.NE.U32.AND P0, PT, R4, RZ, PT ;  /* 0x000000ff0400720c */ /* 0x004fc80003f05070 */
[----:B------:R-:W-:-:S13]  /*0c80*/  ISETP.NE.AND.EX P0, PT, R5, RZ, PT, P0 ;  /* 0x000000ff0500720c */ /* 0x000fda0003f05300 */
[----:B------:R-:W-:Y:S05]  /*0c90*/  @!P0 BRA `(.L_x_7) ;  /* 0x0000000000088947 */ /* 0x000fea0003800000 */
[----:B------:R0:W5:Y:S01]  /*0ca0*/  LD.E R23, desc[UR36][R4.64] ;  /* 0x0000002404177980 */ /* 0x000162000c101900 */
[----:B------:R-:W-:Y:S05]  /*0cb0*/  BRA `(.L_x_8) ;  /* 0x0000000000247947 */ /* 0x000fea0003800000 */
.L_x_7:
[----:B------:R-:W-:Y:S02]  /*0cc0*/  ULDC.64 UR4, c[0x0][0x588] ;  /* 0x0001620000047ab9 */ /* 0x000fe40000000a00 */
[----:B------:R-:W-:-:S04]  /*0cd0*/  ISETP.NE.U32.AND P0, PT, RZ, UR4, PT ;  /* 0x00000004ff007c0c */ /* 0x000fc8000bf05070 */
[----:B------:R-:W-:-:S13]  /*0ce0*/  ISETP.NE.AND.EX P0, PT, RZ, UR5, PT, P0 ;  /* 0x00000005ff007c0c */ /* 0x000fda000bf05300 */
[----:B------:R-:W-:Y:S05]  /*0cf0*/  @!P0 BRA `(.L_x_9) ;  /* 0x00000000000c8947 */ /* 0x000fea0003800000 */
[----:B------:R-:W0:Y:S02]  /*0d00*/  LDC.64 R4, c[0x0][0x588] ;  /* 0x00016200ff047b82 */ /* 0x000e240000000a00 */
[----:B0-----:R1:W5:Y:S01]  /*0d10*/  LDG.E R23, desc[UR36][R4.64] ;  /* 0x0000002404177981 */ /* 0x001362000c1e1900 */
[----:B------:R-:W-:Y:S05]  /*0d20*/  BRA `(.L_x_8) ;  /* 0x0000000000087947 */ /* 0x000fea0003800000 */
.L_x_9:
[----:B------:R-:W-:Y:S02]  /*0d30*/  ULDC UR4, c[0x0][0x580] ;  /* 0x0001600000047ab9 */ /* 0x000fe40000000800 */
[----:B------:R-:W-:-:S07]  /*0d40*/  IMAD.U32 R23, RZ, RZ, UR4 ;  /* 0x00000004ff177e24 */ /* 0x000fce000f8e00ff */
.L_x_8:
[----:B------:R-:W-:Y:S02]  /*0d50*/  ULDC.64 UR4, c[0x0][0x5a0] ;  /* 0x0001680000047ab9 */ /* 0x000fe40000000a00 */
[----:B------:R-:W-:-:S04]  /*0d60*/  ISETP.NE.U32.AND P0, PT, RZ, UR4, PT ;  /* 0x00000004ff007c0c */ /* 0x000fc8000bf05070 */
[----:B------:R-:W-:-:S13]  /*0d70*/  ISETP.NE.AND.EX P0, PT, RZ, UR5, PT, P0 ;  /* 0x00000005ff007c0c */ /* 0x000fda000bf05300 */
[----:B------:R-:W-:Y:S05]  /*0d80*/  @!P0 BRA `(.L_x_10) ;  /* 0x00000000001c8947 */ /* 0x000fea0003800000 */
[----:B01----:R-:W0:Y:S02]  /*0d90*/  LDC.64 R4, c[0x0][0x5a0] ;  /* 0x00016800ff047b82 */ /* 0x003e240000000a00 */
[----:B0-----:R-:W2:Y:S02]  /*0da0*/  LDG.E.64 R4, desc[UR36][R4.64] ;  /* 0x0000002404047981 */ /* 0x001ea4000c1e1b00 */
[----:B--2---:R-:W-:-:S04]  /*0db0*/  ISETP.NE.U32.AND P0, PT, R4, RZ, PT ;  /* 0x000000ff0400720c */ /* 0x004fc80003f05070 */
[----:B------:R-:W-:-:S13]  /*0dc0*/  ISETP.NE.AND.EX P0, PT, R5, RZ, PT, P0 ;  /* 0x000000ff0500720c */ /* 0x000fda0003f05300 */
[----:B------:R-:W-:Y:S05]  /*0dd0*/  @!P0 BRA `(.L_x_10) ;  /* 0x0000000000088947 */ /* 0x000fea0003800000 */
[----:B------:R0:W5:Y:S01]  /*0de0*/  LD.E R56, desc[UR36][R4.64] ;  /* 0x0000002404387980 */ /* 0x000162000c101900 */
[----:B------:R-:W-:Y:S05]  /*0df0*/  BRA `(.L_x_11) ;  /* 0x0000000000247947 */ /* 0x000fea0003800000 */
.L_x_10:
[----:B------:R-:W-:Y:S02]  /*0e00*/  ULDC.64 UR4, c[0x0][0x590] ;  /* 0x0001640000047ab9 */ /* 0x000fe40000000a00 */
[----:B------:R-:W-:-:S04]  /*0e10*/  ISETP.NE.U32.AND P0, PT, RZ, UR4, PT ;  /* 0x00000004ff007c0c */ /* 0x000fc8000bf05070 */
[----:B------:R-:W-:-:S13]  /*0e20*/  ISETP.NE.AND.EX P0, PT, RZ, UR5, PT, P0 ;  /* 0x00000005ff007c0c */ /* 0x000fda000bf05300 */
[----:B------:R-:W-:Y:S05]  /*0e30*/  @!P0 BRA `(.L_x_12) ;  /* 0x00000000000c8947 */ /* 0x000fea0003800000 */
[----:B01----:R-:W0:Y:S02]  /*0e40*/  LDC.64 R4, c[0x0][0x590] ;  /* 0x00016400ff047b82 */ /* 0x003e240000000a00 */
[----:B0-----:R1:W5:Y:S01]  /*0e50*/  LDG.E R56, desc[UR36][R4.64] ;  /* 0x0000002404387981 */ /* 0x001362000c1e1900 */
[----:B------:R-:W-:Y:S05]  /*0e60*/  BRA `(.L_x_11) ;  /* 0x0000000000087947 */ /* 0x000fea0003800000 */
.L_x_12:
[----:B------:R-:W-:Y:S02]  /*0e70*/  ULDC UR4, c[0x0][0x584] ;  /* 0x0001610000047ab9 */ /* 0x000fe40000000800 */
[----:B------:R-:W-:-:S07]  /*0e80*/  IMAD.U32 R56, RZ, RZ, UR4 ;  /* 0x00000004ff387e24 */ /* 0x000fce000f8e00ff */
.L_x_11:
[----:B------:R-:W-:-:S13]  /*0e90*/  LOP3.LUT P0, RZ, R0, 0xff, RZ, 0xc0, !PT ;  /* 0x000000ff00ff7812 */ /* 0x000fda000780c0ff */
[----:B------:R-:W-:Y:S05]  /*0ea0*/  @!P0 EXIT ;  /* 0x000000000000894d */ /* 0x000fea0003800000 */
[----:B------:R-:W-:Y:S01]  /*0eb0*/  ULDC UR4, c[0x0][0x28c] ;  /* 0x0000a30000047ab9 */ /* 0x000fe20000000800 */
[----:B------:R-:W-:Y:S01]  /*0ec0*/  LOP3.LUT R62, R19, 0x1, RZ, 0xfc, !PT ;  /* 0x00000001133e7812 */ /* 0x000fe200078efcff */
[----:B------:R-:W-:Y:S01]  /*0ed0*/  UIADD3 UR4, UR4, 0x1f, URZ ;  /* 0x0000001f04047890 */ /* 0x000fe2000fffe03f */
[----:B------:R-:W-:Y:S01]  /*0ee0*/  UMOV UR38, URZ ;  /* 0x0000003f00267c82 */ /* 0x000fe20008000000 */
[----:B------:R-:W-:Y:S02]  /*0ef0*/  UMOV UR39, URZ ;  /* 0x0000003f00277c82 */ /* 0x000fe40008000000 */
[----:B------:R-:W-:-:S04]  /*0f00*/  USHF.R.S32.HI UR5, URZ, 0x1f, UR4 ;  /* 0x0000001f3f057899 */ /* 0x000fc80008011404 */
[----:B------:R-:W-:-:S04]  /*0f10*/  ULEA.HI UR5, UR5, UR4, URZ, 0x5 ;  /* 0x0000000405057291 */ /* 0x000fc8000f8f283f */
[----:B------:R-:W-:-:S12]  /*0f20*/  USHF.R.S32.HI UR40, URZ, 0x5, UR5 ;  /* 0x000000053f287899 */ /* 0x000fd80008011405 */
.L_x_94:
[----:B------:R-:W-:Y:S01]  /*0f30*/  LOP3.LUT R0, R18, 0x80, RZ, 0xc0, !PT ;  /* 0x0000008012007812 */ /* 0x000fe200078ec0ff */
[----:B--2---:R-:W2:Y:S01]  /*0f40*/  S2UR UR7, SR_CgaCtaId ;  /* 0x00000000000779c3 */ /* 0x004ea20000008800 */
[----:B------:R-:W-:Y:S02]  /*0f50*/  UMOV UR6, 0x400 ;  /* 0x0000040000067882 */ /* 0x000fe40000000000 */
[----:B------:R-:W-:-:S06]  /*0f60*/  SHF.R.U32.HI R0, RZ, 0x7, R0 ;  /* 0x00000007ff007819 */ /* 0x000fcc0000011600 */
[----:B---3--:R-:W3:Y:S01]  /*0f70*/  SHFL.IDX PT, R0, R0, RZ, 0x1f ;  /* 0x00001fff00007589 */ /* 0x008ee200000e0000 */
[----:B--2---:R-:W-:Y:S01]  /*0f80*/  ULEA UR42, UR7, UR6, 0x18 ;  /* 0x00000006072a7291 */ /* 0x004fe2000f8ec03f */
[----:B---3--:R-:W-:-:S13]  /*0f90*/  R2UR UR4, R0 ;  /* 0x00000000000472ca */ /* 0x008fda00000e0000 */
[----:B------:R-:W-:-:S04]  /*0fa0*/  ULEA.HI UR5, UR4, UR4, URZ, 0x1 ;  /* 0x0000000404057291 */ /* 0x000fc8000f8f083f */
[----:B------:R-:W-:-:S04]  /*0fb0*/  ULOP3.LUT UR5, UR5, 0xffffe, URZ, 0xc0, !UPT ;  /* 0x000ffffe05057892 */ /* 0x000fc8000f8ec03f */
[----:B------:R-:W-:-:S03]  /*0fc0*/  UIADD3 UR5, UR4, -UR5, URZ ;  /* 0x8000000504057290 */ /* 0x000fc6000fffe03f */
[----:B------:R-:W-:Y:S01]  /*0fd0*/  ULDC UR4, c[0x0][0x28c] ;  /* 0x0000a30000047ab9 */ /* 0x000fe20000000800 */
[----:B------:R-:W-:Y:S01]  /*0fe0*/  ULEA UR5, UR5, UR42, 0xc ;  /* 0x0000002a05057291 */ /* 0x000fe2000f8e603f */
[----:B------:R-:W-:-:S03]  /*0ff0*/  ISETP.LT.AND P0, PT, RZ, UR4, PT ;  /* 0x00000004ff007c0c */ /* 0x000fc6000bf01270 */
[----:B------:R-:W-:-:S04]  /*1000*/  UIADD3 UR5, UR5, 0x100, URZ ;  /* 0x0000010005057890 */ /* 0x000fc8000fffe03f */
[----:B------:R-:W-:-:S04]  /*1010*/  USHF.R.U32.HI UR5, URZ, 0x4, UR5 ;  /* 0x000000043f057899 */ /* 0x000fc80008011605 */
[----:B------:R-:W-:Y:S02]  /*1020*/  ULOP3.LUT UR41, UR5, 0x3fff, URZ, 0xc0, !UPT ;  /* 0x00003fff05297892 */ /* 0x000fe4000f8ec03f */
[----:B-1--45:R-:W-:Y:S10]  /*1030*/  @P0 BRA `(.L_x_13) ;  /* 0x0000000000400947 */ /* 0x032ff40003800000 */
[----:B------:R-:W-:Y:S01]  /*1040*/  MOV R0, 0x0 ;  /* 0x0000000000007802 */ /* 0x000fe20000000f00 */
[----:B------:R-:W-:Y:S01]  /*1050*/  ULDC.64 UR4, c[0x4][0x68] ;  /* 0x01001a0000047ab9 */ /* 0x000fe20000000a00 */
[----:B------:R-:W-:Y:S01]  /*1060*/  ULDC.64 UR6, c[0x4][0x8] ;  /* 0x0100020000067ab9 */ /* 0x000fe20000000a00 */
[----:B01----:R-:W-:Y:S01]  /*1070*/  IMAD.U32 R4, RZ, RZ, UR4 ;  /* 0x00000004ff047e24 */ /* 0x003fe2000f8e00ff */
[----:B------:R0:W1:Y:S01]  /*1080*/  LDC.64 R14, c[0x4][R0] ;  /* 0x01000000000e7b82 */ /* 0x0000620000000a00 */
[----:B------:R-:W-:Y:S01]  /*1090*/  IMAD.U32 R5, RZ, RZ, UR5 ;  /* 0x00000005ff057e24 */ /* 0x000fe2000f8e00ff */
[----:B------:R-:W-:Y:S01]  /*10a0*/  ULDC.64 UR4, c[0x4][0x70] ;  /* 0x01001c0000047ab9 */ /* 0x000fe20000000a00 */
[----:B------:R-:W-:Y:S02]  /*10b0*/  IMAD.U32 R10, RZ, RZ, UR6 ;  /* 0x00000006ff0a7e24 */ /* 0x000fe4000f8e00ff */
[----:B------:R-:W-:Y:S02]  /*10c0*/  IMAD.U32 R6, RZ, RZ, UR4 ;  /* 0x00000004ff067e24 */ /* 0x000fe4000f8e00ff */
[----:B------:R-:W-:-:S02]  /*10d0*/  IMAD.U32 R7, RZ, RZ, UR5 ;  /* 0x00000005ff077e24 */ /* 0x000fc4000f8e00ff */
[----:B------:R-:W-:Y:S02]  /*10e0*/  IMAD.U32 R11, RZ, RZ, UR7 ;  /* 0x00000007ff0b7e24 */ /* 0x000fe4000f8e00ff */
[----:B------:R-:W-:Y:S02]  /*10f0*/  IMAD.MOV.U32 R8, RZ, RZ, 0x1e1 ;  /* 0x000001e1ff087424 */ /* 0x000fe400078e00ff */
[----:B------:R-:W-:Y:S02]  /*1100*/  IMAD.MOV.U32 R12, RZ, RZ, 0x1 ;  /* 0x00000001ff0c7424 */ /* 0x000fe400078e00ff */
[----:B0-----:R-:W-:-:S07]  /*1110*/  IMAD.MOV.U32 R13, RZ, RZ, RZ ;  /* 0x000000ffff0d7224 */ /* 0x001fce00078e00ff */
[----:B------:R-:W-:-:S07]  /*1120*/  LEPC R20, `(.L_x_13) ;  /* 0x000000001014794e */ /* 0x000fce0000000000 */
[----:B-1---5:R-:W-:Y:S05]  /*1130*/  CALL.ABS.NOINC R14 ;  /* 0x000000000e007343 */ /* 0x022fea0003c00000 */
.L_x_13:
[----:B------:R-:W-:-:S13]  /*1140*/  ISETP.NE.AND P0, PT, R62, 0x3, PT ;  /* 0x000000033e00780c */ /* 0x000fda0003f05270 */
[----:B------:R-:W-:Y:S05]  /*1150*/  @!P0 BRA `(.L_x_14) ;  /* 0x0000000000048947 */ /* 0x000fea0003800000 */
[----:B------:R-:W-:Y:S01]  /*1160*/  BPT.TRAP 0x1 ;  /* 0x000000040000795c */ /* 0x000fe20000300000 */
.L_x_14:
[----:B------:R-:W-:Y:S02]  /*1170*/  IMAD.U32 R3, RZ, RZ, UR39 ;  /* 0x00000027ff037e24 */ /* 0x000fe4000f8e00ff */
[----:B------:R-:W-:-:S03]  /*1180*/  IMAD.U32 R0, RZ, RZ, UR38 ;  /* 0x00000026ff007e24 */ /* 0x000fc6000f8e00ff */
[----:B------:R-:W-:Y:S02]  /*1190*/  LEA R3, R3, UR42, 0x3 ;  /* 0x0000002a03037c11 */ /* 0x000fe4000f8e18ff */
[----:B------:R-:W-:-:S04]  /*11a0*/  SHF.L.U32 R0, R0, 0x1f, RZ ;  /* 0x0000001f00007819 */ /* 0x000fc800000006ff */
[----:B------:R2:W3:Y:S01]  /*11b0*/  SYNCS.PHASECHK.TRANS64.TRYWAIT P1, [R3+URZ], R0 ;  /* 0x00000000030075a7 */ /* 0x0004e2000802017f */
[----:B------:R-:W-:Y:S05]  /*11c0*/  @!P0 BRA `(.L_x_15) ;  /* 0x0000000000048947 */ /* 0x000fea0003800000 */
[----:B------:R-:W-:Y:S01]  /*11d0*/  BPT.TRAP 0x1 ;  /* 0x000000040000795c */ /* 0x000fe20000300000 */
.L_x_15:
[----:B---3--:R-:W-:Y:S05]  /*11e0*/  @P1 BRA `(.L_x_16) ;  /* 0x0000000000081947 */ /* 0x008fea0003800000 */
[----:B------:R-:W3:Y:S02]  /*11f0*/  SYNCS.PHASECHK.TRANS64.TRYWAIT P1, [R3+URZ], R0 ;  /* 0x00000000030075a7 */ /* 0x000ee4000802017f */
[----:B---3--:R-:W-:Y:S05]  /*1200*/  @!P1 BRA `(.L_x_17) ;  /* 0x0000004800189947 */ /* 0x008fea0003800000 */
.L_x_16:
[----:B------:R-:W-:-:S04]  /*1210*/  UISETP.LT.AND UP0, UPT, UR40, 0x1, UPT ;  /* 0x000000012800788c */ /* 0x000fc8000bf01270 */
[----:B------:R-:W-:-:S04]  /*1220*/  USEL UR4, UR40, 0x1, UP0 ;  /* 0x0000000128047887 */ /* 0x000fc80008000000 */
[----:B------:R-:W-:-:S06]  /*1230*/  UIADD3 UR4, UR40, -UR4, URZ ;  /* 0x8000000428047290 */ /* 0x000fcc000fffe03f */
[----:B--23--:R-:W-:Y:S01]  /*1240*/  IMAD.U32 R0, RZ, RZ, UR4 ;  /* 0x00000004ff007e24 */ /* 0x00cfe2000f8e00ff */
[----:B------:R-:W-:Y:S05]  /*1250*/  WARPSYNC.ALL ;  /* 0x0000000000007948 */ /* 0x000fea0003800000 */
[----:B------:R-:W-:Y:S01]  /*1260*/  ISETP.GE.AND P1, PT, R0, 0x1, PT ;  /* 0x000000010000780c */ /* 0x000fe20003f26270 */
[----:B------:R-:W-:Y:S01]  /*1270*/  UIADD3 UR4, UR42, 0x8100, URZ ;  /* 0x000081002a047890 */ /* 0x000fe2000fffe03f */
[----:B------:R-:W-:Y:S01]  /*1280*/  WARPGROUP.ARRIVE ;  /* 0x00000000000079c5 */ /* 0x000fe20000000000 */
[----:B------:R-:W-:Y:S02]  /*1290*/  ULOP3.LUT UR41, UR41, 0x10000, URZ, 0xfc, !UPT ;  /* 0x0001000029297892 */ /* 0x000fe4000f8efc3f */
[----:B------:R-:W-:Y:S01]  /*12a0*/  USHF.R.U32.HI UR4, URZ, 0x4, UR4 ;  /* 0x000000043f047899 */ /* 0x000fe20008011604 */
[----:B------:R-:W-:Y:S01]  /*12b0*/  UMOV UR5, 0x80000020 ;  /* 0x8000002000057882 */ /* 0x000fe20000000000 */
[----:B------:R-:W-:-:S02]  /*12c0*/  UMOV UR7, 0x80000020 ;  /* 0x8000002000077882 */ /* 0x000fc40000000000 */
[----:B------:R-:W-:-:S04]  /*12d0*/  ULOP3.LUT UR4, UR4, 0x3fff, URZ, 0xc0, !UPT ;  /* 0x00003fff04047892 */ /* 0x000fc8000f8ec03f */
[----:B------:R-:W-:Y:S02]  /*12e0*/  ULOP3.LUT UR10, UR4, 0x10000, URZ, 0xfc, !UPT ;  /* 0x00010000040a7892 */ /* 0x000fe4000f8efc3f */
[----:B------:R-:W-:Y:S02]  /*12f0*/  ULEA UR4, UR39, UR41, 0x9 ;  /* 0x0000002927047291 */ /* 0x000fe4000f8e483f */
[----:B------:R-:W-:-:S09]  /*1300*/  ULEA UR6, UR39, UR10, 0x8 ;  /* 0x0000000a27067291 */ /* 0x000fd2000f8e403f */
[----:B------:R-:W-:Y:S01]  /*1310*/  HGMMA.64x64x16.F32 R24, gdesc[UR4], RZ, !UPT, gsb0 ;  /* 0x00e00000041879f0 */ /* 0x000fe2000c0008ff */
[----:B------:R-:W-:Y:S02]  /*1320*/  UIADD3 UR4, UR4, 0x2, URZ ;  /* 0x0000000204047890 */ /* 0x000fe4000fffe03f */
[----:B------:R-:W-:Y:S01]  /*1330*/  UIADD3 UR6, UR6, 0x2, URZ ;  /* 0x0000000206067890 */ /* 0x000fe2000fffe03f */
[----:B------:R-:W-:Y:S01]  /*1340*/  UMOV UR5, 0x80000020 ;  /* 0x8000002000057882 */ /* 0x000fe20000000000 */
[----:B------:R-:W-:Y:S01]  /*1350*/  UMOV UR7, 0x80000020 ;  /* 0x8000002000077882 */ /* 0x000fe20000000000 */
[----:B------:R-:W-:Y:S02]  /*1360*/  WARPGROUP.DEPBAR.LE gsb0, 0x0 ;  /* 0x00008000000079c5 */ /* 0x000fe40000010000 */
[----:B------:R-:W-:-:S06]  /*1370*/  WARPGROUP.ARRIVE ;  /* 0x00000000000079c5 */ /* 0x000fcc0000000000 */
[----:B------:R-:W-:Y:S03]  /*1380*/  HGMMA.64x64x16.F32 R24, gdesc[UR4], R24, gsb0 ;  /* 0x00e00000041879f0 */ /* 0x000fe60008000818 */
[----:B------:R-:W-:Y:S02]  /*1390*/  WARPGROUP.DEPBAR.LE gsb0, 0x0 ;  /* 0x00008000000079c5 */ /* 0x000fe40000010000 */
[----:B------:R-:W-:Y:S05]  /*13a0*/  @!P1 BRA `(.L_x_18) ;  /* 0x0000000000d89947 */ /* 0x000fea0003800000 */
[----:B------:R-:W-:Y:S02]  /*13b0*/  UIADD3 UR4, UR39, 0x1, URZ ;  /* 0x0000000127047890 */ /* 0x000fe4000fffe03f */
[----:B------:R-:W-:Y:S02]  /*13c0*/  UMOV UR9, UR39 ;  /* 0x0000002700097c82 */ /* 0x000fe40008000000 */
[----:B------:R-:W-:-:S04]  /*13d0*/  UISETP.NE.AND UP0, UPT, UR4, 0x4, UPT ;  /* 0x000000040400788c */ /* 0x000fc8000bf05270 */
[----:B------:R-:W-:Y:S02]  /*13e0*/  USEL UR5, URZ, 0x1, UP0 ;  /* 0x000000013f057887 */ /* 0x000fe40008000000 */
[----:B------:R-:W-:Y:S02]  /*13f0*/  USEL UR8, UR4, URZ, UP0 ;  /* 0x0000003f04087287 */ /* 0x000fe40008000000 */
[----:B------:R-:W-:-:S06]  /*1400*/  ULOP3.LUT UR5, UR38, UR5, URZ, 0x3c, !UPT ;  /* 0x0000000526057292 */ /* 0x000fcc000f8e3c3f */
[----:B01----:R-:W-:-:S07]  /*1410*/  IMAD.U32 R5, RZ, RZ, UR5 ;  /* 0x00000005ff057e24 */ /* 0x003fce000f8e00ff */
.L_x_25:
[----:B01----:R-:W-:Y:S05]  /*1420*/  @!P0 BRA `(.L_x_19) ;  /* 0x0000000000048947 */ /* 0x003fea0003800000 */
[----:B------:R-:W-:Y:S01]  /*1430*/  BPT.TRAP 0x1 ;  /* 0x000000040000795c */ /* 0x000fe20000300000 */
.L_x_19:
[----:B------:R-:W0:Y:S01]  /*1440*/  S2UR UR5, SR_CgaCtaId ;  /* 0x00000000000579c3 */ /* 0x000e220000008800 */
[----:B------:R-:W-:Y:S01]  /*1450*/  UMOV UR4, 0x400 ;  /* 0x0000040000047882 */ /* 0x000fe20000000000 */
[----:B------:R-:W-:Y:S01]  /*1460*/  SHF.L.U32 R3, R5, 0x1f, RZ ;  /* 0x0000001f05037819 */ /* 0x000fe200000006ff */
[----:B0-----:R-:W-:-:S04]  /*1470*/  ULEA UR11, UR5, UR4, 0x18 ;  /* 0x00000004050b7291 */ /* 0x001fc8000f8ec03f */
[----:B------:R-:W-:-:S09]  /*1480*/  ULEA UR4, UR8, UR11, 0x3 ;  /* 0x0000000b08047291 */ /* 0x000fd2000f8e183f */
[----:B------:R0:W1:Y:S01]  /*1490*/  SYNCS.PHASECHK.TRANS64.TRYWAIT P1, [UR4], R3 ;  /* 0x00000003ff0075a7 */ /* 0x0000620008020144 */
[----:B------:R-:W-:Y:S05]  /*14a0*/  @!P0 BRA `(.L_x_20) ;  /* 0x0000000000048947 */ /* 0x000fea0003800000 */
[----:B------:R-:W-:Y:S01]  /*14b0*/  BPT.TRAP 0x1 ;  /* 0x000000040000795c */ /* 0x000fe20000300000 */
.L_x_20:
[----:B-1----:R-:W-:Y:S05]  /*14c0*/  @P1 BRA `(.L_x_21) ;  /* 0x0000000000081947 */ /* 0x002fea0003800000 */
[----:B------:R-:W1:Y:S02]  /*14d0*/  SYNCS.PHASECHK.TRANS64.TRYWAIT P1, [UR4], R3 ;  /* 0x00000003ff0075a7 */ /* 0x000e640008020144 */
[----:B-1----:R-:W-:Y:S05]  /*14e0*/  @!P1 BRA `(.L_x_22) ;  /* 0x0000004400749947 */ /* 0x002fea0003800000 */
.L_x_21:
[----:B------:R-:W-:Y:S01]  /*14f0*/  ULEA UR4, UR8, UR41, 0x9 ;  /* 0x0000002908047291 */ /* 0x000fe2000f8e483f */
[----:B------:R-:W-:Y:S01]  /*1500*/  WARPGROUP.ARRIVE ;  /* 0x00000000000079c5 */ /* 0x000fe20000000000 */
[----:B------:R-:W-:Y:S01]  /*1510*/  ULEA UR6, UR8, UR10, 0x8 ;  /* 0x0000000a08067291 */ /* 0x000fe2000f8e403f */
[----:B------:R-:W-:Y:S01]  /*1520*/  UMOV UR5, 0x80000020 ;  /* 0x8000002000057882 */ /* 0x000fe20000000000 */
[----:B------:R-:W-:-:S07]  /*1530*/  UMOV UR7, 0x80000020 ;  /* 0x8000002000077882 */ /* 0x000fce0000000000 */
[----:B------:R-:W-:Y:S01]  /*1540*/  HGMMA.64x64x16.F32 R24, gdesc[UR4], R24, gsb0 ;  /* 0x00e00000041879f0 */ /* 0x000fe20008000818 */
        /* <DEDUP_REMOVED lines=9> */
[----:B------:R-:W-:Y:S01]  /*15e0*/  BPT.TRAP 0x1 ;  /* 0x000000040000795c */ /* 0x000fe20000300000 */
.L_x_23:
[----:B------:R-:W-:Y:S01]  /*15f0*/  ULEA UR4, UR9, UR11, 0x3 ;  /* 0x0000000b09047291 */ /* 0x000fe2000f8e183f */
[----:B------:R-:W-:-:S03]  /*1600*/  ISETP.GT.U32.AND P1, PT, R19, 0x1, PT ;  /* 0x000000011300780c */ /* 0x000fc60003f24070 */
[----:B------:R-:W-:-:S04]  /*1610*/  UIADD3 UR4, UR4, 0x20, URZ ;  /* 0x0000002004047890 */ /* 0x000fc8000fffe03f */
[----:B------:R-:W-:-:S09]  /*1620*/  UPRMT UR4, URZ, 0x654, UR4 ;  /* 0x000006543f047896 */ /* 0x000fd20008000004 */
[----:B------:R-:W-:Y:S01]  /*1630*/  SYNCS.ARRIVE.TRANS64.RED.A1T0 RZ, [UR4], RZ ;  /* 0x000000ffffff79a7 */ /* 0x000fe20008100404 */
[----:B------:R-:W-:Y:S05]  /*1640*/  @P1 BRA `(.L_x_24) ;  /* 0x0000000000041947 */ /* 0x000fea0003800000 */
[----:B------:R-:W-:Y:S01]  /*1650*/  BPT.TRAP 0x1 ;  /* 0x000000040000795c */ /* 0x000fe20000300000 */
.L_x_24:
[----:B------:R-:W-:Y:S01]  /*1660*/  UIADD3 UR8, UR8, 0x1, URZ ;  /* 0x0000000108087890 */ /* 0x000fe2000fffe03f */
[C---:B------:R-:W-:Y:S01]  /*1670*/  ISETP.GT.AND P1, PT, R0.reuse, 0x1, PT ;  /* 0x000000010000780c */ /* 0x040fe20003f24270 */
[----:B------:R-:W-:Y:S01]  /*1680*/  UIADD3 UR9, UR9, 0x1, URZ ;  /* 0x0000000109097890 */ /* 0x000fe2000fffe03f */
[----:B------:R-:W-:Y:S01]  /*1690*/  VIADD R0, R0, 0xffffffff ;  /* 0xffffffff00007836 */ /* 0x000fe20000000000 */
[----:B------:R-:W-:Y:S02]  /*16a0*/  UISETP.NE.AND UP0, UPT, UR8, 0x4, UPT ;  /* 0x000000040800788c */ /* 0x000fe4000bf05270 */
[----:B------:R-:W-:Y:S02]  /*16b0*/  UISETP.NE.AND UP1, UPT, UR9, 0x4, UPT ;  /* 0x000000040900788c */ /* 0x000fe4000bf25270 */
[----:B------:R-:W-:Y:S02]  /*16c0*/  USEL UR4, URZ, 0x1, UP0 ;  /* 0x000000013f047887 */ /* 0x000fe40008000000 */
[----:B------:R-:W-:-:S02]  /*16d0*/  USEL UR8, UR8, URZ, UP0 ;  /* 0x0000003f08087287 */ /* 0x000fc40008000000 */
[----:B------:R-:W-:Y:S02]  /*16e0*/  USEL UR9, UR9, URZ, UP1 ;  /* 0x0000003f09097287 */ /* 0x000fe40008800000 */
[----:B------:R-:W-:Y:S01]  /*16f0*/  LOP3.LUT R5, R5, UR4, RZ, 0x3c, !PT ;  /* 0x0000000405057c12 */ /* 0x000fe2000f8e3cff */
[----:B------:R-:W-:Y:S09]  /*1700*/  @P1 BRA `(.L_x_25) ;  /* 0xfffffffc00441947 */ /* 0x000ff2000383ffff */
.L_x_18:
[----:B------:R-:W2:Y:S02]  /*1710*/  LDC R0, c[0x0][0x28c] ;  /* 0x0000a300ff007b82 */ /* 0x000ea40000000800 */
[----:B--2---:R-:W-:-:S13]  /*1720*/  ISETP.GE.AND P1, PT, R0, 0x1, PT ;  /* 0x000000010000780c */ /* 0x004fda0003f26270 */
[----:B------:R-:W-:Y:S05]  /*1730*/  @!P1 BRA `(.L_x_26) ;  /* 0x0000000000409947 */ /* 0x000fea0003800000 */
[----:B------:R-:W-:Y:S05]  /*1740*/  @!P0 BRA `(.L_x_27) ;  /* 0x0000000000048947 */ /* 0x000fea0003800000 */
[----:B------:R-:W-:Y:S01]  /*1750*/  BPT.TRAP 0x1 ;  /* 0x000000040000795c */ /* 0x000fe20000300000 */
.L_x_27:
[----:B------:R-:W2:Y:S01]  /*1760*/  S2UR UR6, SR_CgaCtaId ;  /* 0x00000000000679c3 */ /* 0x000ea20000008800 */
[----:B------:R-:W-:Y:S01]  /*1770*/  UISETP.LT.AND UP0, UPT, UR40, 0x1, UPT ;  /* 0x000000012800788c */ /* 0x000fe2000bf01270 */
[----:B------:R-:W-:Y:S01]  /*1780*/  ISETP.GT.U32.AND P0, PT, R19, 0x1, PT ;  /* 0x000000011300780c */ /* 0x000fe20003f04070 */
[----:B------:R-:W-:Y:S02]  /*1790*/  UMOV UR5, 0x400 ;  /* 0x0000040000057882 */ /* 0x000fe40000000000 */
[----:B------:R-:W-:-:S04]  /*17a0*/  USEL UR4, UR40, 0x1, UP0 ;  /* 0x0000000128047887 */ /* 0x000fc80008000000 */
[----:B------:R-:W-:-:S04]  /*17b0*/  UIADD3 UR4, UR39, UR40, -UR4 ;  /* 0x0000002827047290 */ /* 0x000fc8000fffe804 */
[----:B------:R-:W-:-:S04]  /*17c0*/  USHF.L.U32 UR4, UR4, 0x3, URZ ;  /* 0x0000000304047899 */ /* 0x000fc8000800063f */
[----:B------:R-:W-:Y:S02]  /*17d0*/  ULOP3.LUT UR4, UR4, 0x18, URZ, 0xc0, !UPT ;  /* 0x0000001804047892 */ /* 0x000fe4000f8ec03f */
[----:B--2---:R-:W-:-:S04]  /*17e0*/  ULEA UR5, UR6, UR5, 0x18 ;  /* 0x0000000506057291 */ /* 0x004fc8000f8ec03f */
[----:B------:R-:W-:-:S04]  /*17f0*/  UIADD3 UR4, UR5, 0x20, UR4 ;  /* 0x0000002005047890 */ /* 0x000fc8000fffe004 */
[----:B------:R-:W-:-:S09]  /*1800*/  UPRMT UR4, URZ, 0x654, UR4 ;  /* 0x000006543f047896 */ /* 0x000fd20008000004 */
[----:B------:R-:W-:Y:S01]  /*1810*/  SYNCS.ARRIVE.TRANS64.RED.A1T0 RZ, [UR4], RZ ;  /* 0x000000ffffff79a7 */ /* 0x000fe20008100404 */
[----:B------:R-:W-:Y:S05]  /*1820*/  @P0 BRA `(.L_x_26) ;  /* 0x0000000000040947 */ /* 0x000fea0003800000 */
[----:B------:R-:W-:Y:S01]  /*1830*/  BPT.TRAP 0x1 ;  /* 0x000000040000795c */ /* 0x000fe20000300000 */
.L_x_26:
[----:B------:R-:W2:Y:S01]  /*1840*/  LDC R6, c[0x0][0x288] ;  /* 0x0000a200ff067b82 */ /* 0x000ea20000000800 */
[----:B------:R-:W-:Y:S01]  /*1850*/  UIADD3 UR39, UR40, UR39, URZ ;  /* 0x0000002728277290 */ /* 0x000fe2000fffe03f */
[C---:B01----:R-:W-:Y:S01]  /*1860*/  LOP3.LUT R5, R18.reuse, 0x3, RZ, 0xc0, !PT ;  /* 0x0000000312057812 */ /* 0x043fe200078ec0ff */
[----:B------:R-:W-:Y:S01]  /*1870*/  IMAD.SHL.U32 R59, R59, 0x40, RZ ;  /* 0x000000403b3b7824 */ /* 0x000fe200078e00ff */
[----:B------:R-:W-:Y:S01]  /*1880*/  SHF.R.U32.HI R3, RZ, 0x2, R18 ;  /* 0x00000002ff037819 */ /* 0x000fe20000011612 */
[----:B------:R-:W-:Y:S01]  /*1890*/  USHF.R.U32.HI UR4, URZ, 0x2, UR39 ;  /* 0x000000023f047899 */ /* 0x000fe20008011627 */
[C---:B------:R-:W-:Y:S01]  /*18a0*/  LOP3.LUT R4, R18.reuse, 0x60, RZ, 0xc0, !PT ;  /* 0x0000006012047812 */ /* 0x040fe200078ec0ff */
[----:B------:R-:W-:Y:S01]  /*18b0*/  IMAD.SHL.U32 R10, R18, 0x2, RZ ;  /* 0x00000002120a7824 */ /* 0x000fe200078e00ff */
[----:B------:R-:W-:Y:S01]  /*18c0*/  LOP3.LUT R0, R22, 0x1, RZ, 0xc0, !PT ;  /* 0x0000000116007812 */ /* 0x000fe200078ec0ff */
[----:B------:R-:W-:Y:S01]  /*18d0*/  ULOP3.LUT UR4, UR4, 0x1, URZ, 0xc0, !UPT ;  /* 0x0000000104047892 */ /* 0x000fe2000f8ec03f */
[----:B------:R-:W-:Y:S01]  /*18e0*/  LOP3.LUT R3, R3, 0x7, RZ, 0xc0, !PT ;  /* 0x0000000703037812 */ /* 0x000fe200078ec0ff */
[----:B------:R-:W-:Y:S01]  /*18f0*/  ULDC UR8, c[0x0][0x284] ;  /* 0x0000a10000087ab9 */ /* 0x000fe20000000800 */
[----:B------:R-:W-:Y:S01]  /*1900*/  SHF.R.U32.HI R4, RZ, 0x1, R4 ;  /* 0x00000001ff047819 */ /* 0x000fe20000011604 */
[----:B------:R-:W-:Y:S01]  /*1910*/  IMAD.SHL.U32 R8, R0, 0x40, RZ ;  /* 0x0000004000087824 */ /* 0x000fe200078e00ff */
[----:B------:R-:W-:Y:S01]  /*1920*/  UISETP.GT.U32.AND UP1, UPT, UR39, 0x3, UPT ;  /* 0x000000032700788c */ /* 0x000fe2000bf24070 */
[----:B------:R-:W-:Y:S01]  /*1930*/  SHF.R.S32.HI R15, RZ, 0x1f, R57 ;  /* 0x0000001fff0f7819 */ /* 0x000fe20000011439 */
[----:B------:R-:W-:Y:S01]  /*1940*/  UISETP.NE.U32.AND UP0, UPT, UR4, 0x1, UPT ;  /* 0x000000010400788c */ /* 0x000fe2000bf05070 */
[--C-:B------:R-:W-:Y:S01]  /*1950*/  IADD3 R7, RZ, -R4, -R3.reuse ;  /* 0x80000004ff077210 */ /* 0x100fe20007ffe803 */
[----:B------:R-:W-:Y:S01]  /*1960*/  ULDC.64 UR6, c[0x0][0x5d0] ;  /* 0x0001740000067ab9 */ /* 0x000fe20000000a00 */
[----:B------:R-:W-:Y:S01]  /*1970*/  LOP3.LUT R10, R59, 0x6, R10, 0xf8, !PT ;  /* 0x000000063b0a7812 */ /* 0x000fe200078ef80a */
[----:B------:R-:W-:Y:S01]  /*1980*/  UISETP.LT.U32.AND UP1, UPT, UR40, 0x4, UP1 ;  /* 0x000000042800788c */ /* 0x000fe20008f21070 */
[----:B------:R-:W-:Y:S01]  /*1990*/  LOP3.LUT R3, R8, 0x40, R3, 0xe2, !PT ;  /* 0x0000004008037812 */ /* 0x000fe200078ee203 */
[----:B------:R-:W-:Y:S01]  /*19a0*/  UISETP.GT.U32.AND UP0, UPT, UR40, 0x3, !UP0 ;  /* 0x000000032800788c */ /* 0x000fe2000c704070 */
[----:B------:R-:W-:Y:S01]  /*19b0*/  SHF.R.S32.HI R11, RZ, 0x1f, R10 ;  /* 0x0000001fff0b7819 */ /* 0x000fe2000001140a */
[----:B--2---:R-:W-:Y:S01]  /*19c0*/  IMAD R12, R5, -0x2, R6 ;  /* 0xfffffffe050c7824 */ /* 0x004fe200078e0206 */
[----:B------:R-:W-:Y:S01]  /*19d0*/  ISETP.GE.AND P0, PT, R59, R6, PT ;  /* 0x000000063b00720c */ /* 0x000fe20003f06270 */
[C---:B------:R-:W-:Y:S01]  /*19e0*/  IMAD.SHL.U32 R5, R58.reuse, 0x80, RZ ;  /* 0x000000803a057824 */ /* 0x040fe200078e00ff */
[----:B------:R-:W-:Y:S01]  /*19f0*/  USEL UR5, URZ, 0x1, !UP1 ;  /* 0x000000013f057887 */ /* 0x000fe2000c800000 */
[----:B------:R-:W-:Y:S01]  /*1a00*/  IMAD R6, R15, UR6, RZ ;  /* 0x000000060f067c24 */ /* 0x000fe2000f8e02ff */
[----:B------:R-:W-:Y:S01]  /*1a10*/  USEL UR4, URZ, 0x1, !UP0 ;  /* 0x000000013f047887 */ /* 0x000fe2000c000000 */
[----:B------:R-:W-:Y:S01]  /*1a20*/  IMAD.WIDE R8, R58, 0x80, RZ ;  /* 0x000000803a087825 */ /* 0x000fe200078e02ff */
[----:B------:R-:W-:Y:S01]  /*1a30*/  ISETP.GE.OR P0, PT, R5, UR8, P0 ;  /* 0x0000000805007c0c */ /* 0x000fe20008706670 */
[----:B------:R-:W-:-:S02]  /*1a40*/  ULOP3.LUT UR39, UR39, 0x3, URZ, 0xc0, !UPT ;  /* 0x0000000327277892 */ /* 0x000fc4000f8ec03f */
[----:B------:R-:W-:Y:S01]  /*1a50*/  IMAD R0, R0, -0x40, R7 ;  /* 0xffffffc000007824 */ /* 0x000fe200078e0207 */
[----:B------:R-:W-:Y:S01]  /*1a60*/  LOP3.LUT R73, R8, R3, R4, 0xfe, !PT ;  /* 0x0000000308497212 */ /* 0x000fe200078efe04 */
[C---:B------:R-:W-:Y:S01]  /*1a70*/  IMAD R13, R57.reuse, UR7, R6 ;  /* 0x00000007390d7c24 */ /* 0x040fe2000f8e0206 */
[----:B------:R-:W-:Y:S01]  /*1a80*/  ULOP3.LUT UR38, UR4, UR38, UR5, 0x96, !UPT ;  /* 0x0000002604267292 */ /* 0x000fe2000f8e9605 */
[----:B------:R-:W-:Y:S01]  /*1a90*/  IMAD.WIDE.U32 R6, R57, UR6, R10 ;  /* 0x0000000639067c25 */ /* 0x000fe2000f8e000a */
[----:B------:R-:W-:-:S03]  /*1aa0*/  IADD3 R3, -R5, UR8, R0 ;  /* 0x0000000805037c10 */ /* 0x000fc6000fffe100 */
[----:B------:R-:W-:Y:S02]  /*1ab0*/  IMAD.IADD R7, R7, 0x1, R13 ;  /* 0x0000000107077824 */ /* 0x000fe400078e020d */
[----:B------:R-:W-:Y:S02]  /*1ac0*/  IMAD.IADD R4, R12, 0x1, -R59 ;  /* 0x000000010c047824 */ /* 0x000fe400078e0a3b */
[----:B------:R-:W-:Y:S01]  /*1ad0*/  IMAD.MOV.U32 R0, RZ, RZ, -0x1 ;  /* 0xffffffffff007424 */ /* 0x000fe200078e00ff */
[----:B------:R-:W-:Y:S06]  /*1ae0*/  @P0 BRA `(.L_x_28) ;  /* 0x0000002000a40947 */ /* 0x000fec0003800000 */
[----:B------:R-:W0:Y:S01]  /*1af0*/  LDC.64 R66, c[0x0][0x5c8] ;  /* 0x00017200ff427b82 */ /* 0x000e220000000a00 */
[----:B-----5:R-:W-:Y:S01]  /*1b00*/  FSETP.NEU.AND P0, PT, R56, RZ, PT ;  /* 0x000000ff3800720b */ /* 0x020fe20003f0d000 */
[----:B------:R-:W-:Y:S01]  /*1b10*/  BSSY B0, `(.L_x_28) ;  /* 0x0000226000007945 */ /* 0x000fe20003800000 */
[----:B------:R-:W-:-:S04]  /*1b20*/  ISETP.GT.AND P2, PT, R4, RZ, PT ;  /* 0x000000ff0400720c */ /* 0x000fc80003f44270 */
[----:B------:R-:W-:Y:S01]  /*1b30*/  ISETP.GT.AND P1, PT, R3, RZ, P2 ;  /* 0x000000ff0300720c */ /* 0x000fe20001724270 */
[-C--:B0-----:R-:W-:Y:S02]  /*1b40*/  IMAD R12, R9, R66.reuse, RZ ;  /* 0x00000042090c7224 */ /* 0x081fe400078e02ff */
[----:B------:R-:W-:-:S04]  /*1b50*/  IMAD.WIDE.U32 R58, R73, R66, R6 ;  /* 0x00000042493a7225 */ /* 0x000fc800078e0006 */
[----:B------:R-:W-:-:S04]  /*1b60*/  IMAD R5, R73, R67, R12 ;  /* 0x0000004349057224 */ /* 0x000fc800078e020c */
[----:B------:R-:W-:Y:S01]  /*1b70*/  IMAD.IADD R75, R59, 0x1, R5 ;  /* 0x000000013b4b7824 */ /* 0x000fe200078e0205 */
[----:B------:R-:W-:Y:S06]  /*1b80*/  @!P0 BRA `(.L_x_29) ;  /* 0x0000001400e88947 */ /* 0x000fec0003800000 */
[----:B------:R-:W0:Y:S01]  /*1b90*/  LDC.64 R64, c[0x0][0x5b8] ;  /* 0x00016e00ff407b82 */ /* 0x000e220000000a00 */
[----:B------:R-:W-:-:S07]  /*1ba0*/  ULDC.64 UR4, c[0x0][0x5c0] ;  /* 0x0001700000047ab9 */ /* 0x000fce0000000a00 */
[----:B------:R-:W1:Y:S08]  /*1bb0*/  LDC.64 R68, c[0x0][0x5b0] ;  /* 0x00016c00ff447b82 */ /* 0x000e700000000a00 */
[----:B------:R-:W2:Y:S01]  /*1bc0*/  LDC.64 R70, c[0x0][0x5a8] ;  /* 0x00016a00ff467b82 */ /* 0x000ea20000000a00 */
[-C--:B0-----:R-:W-:Y:S02]  /*1bd0*/  IMAD R6, R15, R64.reuse, RZ ;  /* 0x000000400f067224 */ /* 0x081fe400078e02ff */
[----:B------:R-:W-:-:S04]  /*1be0*/  IMAD.WIDE.U32 R60, R57, R64, R10 ;  /* 0x00000040393c7225 */ /* 0x000fc800078e000a */
[----:B------:R-:W-:Y:S02]  /*1bf0*/  IMAD R63, R57, R65, R6 ;  /* 0x00000041393f7224 */ /* 0x000fe400078e0206 */
[-C--:B-1----:R-:W-:Y:S02]  /*1c00*/  IMAD R8, R9, R68.reuse, RZ ;  /* 0x0000004409087224 */ /* 0x082fe400078e02ff */
[----:B------:R-:W-:Y:S02]  /*1c10*/  IMAD.IADD R13, R61, 0x1, R63 ;  /* 0x000000013d0d7824 */ /* 0x000fe400078e023f */
[----:B------:R-:W-:Y:S02]  /*1c20*/  IMAD.MOV.U32 R12, RZ, RZ, R60 ;  /* 0x000000ffff0c7224 */ /* 0x000fe400078e003c */
[C---:B------:R-:W-:Y:S02]  /*1c30*/  IMAD R65, R73.reuse, R69, R8 ;  /* 0x0000004549417224 */ /* 0x040fe400078e0208 */
[----:B------:R-:W-:-:S04]  /*1c40*/  IMAD.WIDE.U32 R6, R73, R68, R12 ;  /* 0x0000004449067225 */ /* 0x000fc800078e000c */
[----:B------:R-:W-:Y:S01]  /*1c50*/  IMAD.IADD R5, R7, 0x1, R65 ;  /* 0x0000000107057824 */ /* 0x000fe200078e0241 */
[----:B--2---:R-:W-:-:S04]  /*1c60*/  LEA R14, P0, R6, R70, 0x1 ;  /* 0x00000046060e7211 */ /* 0x004fc800078008ff */
[----:B------:R-:W-:-:S05]  /*1c70*/  LEA.HI.X R15, R6, R71, R5, 0x1, P0 ;  /* 0x00000047060f7211 */ /* 0x000fca00000f0c05 */
[----:B------:R0:W2:Y:S01]  /*1c80*/  @P1 LDG.E.LTC128B.U16 R5, desc[UR36][R14.64] ;  /* 0x000000240e051981 */ /* 0x0000a2000c1e1520 */
[----:B------:R-:W-:Y:S01]  /*1c90*/  LEA R8, P0, R58, UR4, 0x1 ;  /* 0x000000043a087c11 */ /* 0x000fe2000f8008ff */
[----:B------:R-:W-:Y:S01]  /*1ca0*/  IMAD.WIDE.U32 R6, R73, R68, R10 ;  /* 0x0000004449067225 */ /* 0x000fe200078e000a */
[----:B------:R-:W-:Y:S03]  /*1cb0*/  BSSY B1, `(.L_x_30) ;  /* 0x0000012000017945 */ /* 0x000fe60003800000 */
[----:B------:R-:W-:Y:S02]  /*1cc0*/  IMAD.IADD R7, R65, 0x1, R7 ;  /* 0x0000000141077824 */ /* 0x000fe400078e0207 */
[----:B------:R-:W-:Y:S01]  /*1cd0*/  IMAD.WIDE.U32 R20, R57, R64, R6 ;  /* 0x0000004039147225 */ /* 0x000fe200078e0006 */
[----:B0-----:R-:W-:-:S03]  /*1ce0*/  SHF.L.U64.HI R15, R68, 0x3, R69 ;  /* 0x00000003440f7819 */ /* 0x001fc60000010245 */
[----:B------:R-:W-:Y:S01]  /*1cf0*/  IMAD.IADD R7, R63, 0x1, R21 ;  /* 0x000000013f077824 */ /* 0x000fe200078e0215 */
[----:B------:R-:W-:Y:S01]  /*1d00*/  LEA R6, P4, R20, R70, 0x1 ;  /* 0x0000004614067211 */ /* 0x000fe200078808ff */
[----:B------:R-:W-:-:S03]  /*1d10*/  IMAD.SHL.U32 R14, R68, 0x8, RZ ;  /* 0x00000008440e7824 */ /* 0x000fc600078e00ff */
[----:B------:R-:W-:Y:S01]  /*1d20*/  LEA.HI.X R7, R20, R71, R7, 0x1, P4 ;  /* 0x0000004714077211 */ /* 0x000fe200020f0c07 */
[----:B--2---:R-:W-:-:S05]  /*1d30*/  HADD2.F32 R9, -RZ, R5.H0_H0 ;  /* 0x20000005ff097230 */ /* 0x004fca0000004100 */
[----:B------:R-:W-:-:S04]  /*1d40*/  FMUL R9, R9, R56 ;  /* 0x0000003809097220 */ /* 0x000fc80000400000 */
[----:B------:R-:W-:Y:S01]  /*1d50*/  FFMA R24, R24, R23, R9 ;  /* 0x0000001718187223 */ /* 0x000fe20000000009 */
[----:B------:R-:W-:Y:S02]  /*1d60*/  LEA.HI.X R9, R58, UR5, R75, 0x1, P0 ;  /* 0x000000053a097c11 */ /* 0x000fe400080f0c4b */
[----:B------:R-:W-:Y:S02]  /*1d70*/  ISETP.GT.AND P0, PT, R4, 0x1, PT ;  /* 0x000000010400780c */ /* 0x000fe40003f04270 */
[----:B------:R-:W-:Y:S02]  /*1d80*/  F2FP.F16.F32.PACK_AB R24, RZ, R24 ;  /* 0x00000018ff18723e */ /* 0x000fe400000000ff */
[----:B------:R-:W-:-:S03]  /*1d90*/  ISETP.GT.AND P3, PT, R3, RZ, P0 ;  /* 0x000000ff0300720c */ /* 0x000fc60000764270 */
[----:B------:R0:W-:Y:S10]  /*1da0*/  @P1 STG.E.U16 desc[UR36][R8.64], R24 ;  /* 0x0000001808001986 */ /* 0x0001f4000c101524 */
[----:B------:R-:W-:Y:S05]  /*1db0*/  @!P3 BRA `(.L_x_31) ;  /* 0x000000000004b947 */ /* 0x000fea0003800000 */
[----:B------:R1:W5:Y:S02]  /*1dc0*/  LDG.E.LTC128B.U16 R5, desc[UR36][R6.64+0x2] ;  /* 0x0000022406057981 */ /* 0x000364000c1e1520 */
.L_x_31:
[----:B------:R-:W-:Y:S05]  /*1dd0*/  BSYNC B1 ;  /* 0x0000000000017941 */ /* 0x000fea0003800000 */
.L_x_30:
[----:B-----5:R-:W-:Y:S01]  /*1de0*/  HADD2.F32 R59, -RZ, R5.H0_H0 ;  /* 0x20000005ff3b7230 */ /* 0x020fe20000004100 */
[----:B------:R-:W-:Y:S01]  /*1df0*/  ISETP.GT.AND P2, PT, R3, 0x8, P2 ;  /* 0x000000080300780c */ /* 0x000fe20001744270 */
[----:B------:R-:W-:Y:S01]  /*1e00*/  IMAD.WIDE.U32 R20, R73, R68, R14 ;  /* 0x0000004449147225 */ /* 0x000fe200078e000e */
[----:B0-----:R-:W-:-:S03]  /*1e10*/  PRMT R24, R5, 0x7610, R24 ;  /* 0x0000761005187816 */ /* 0x001fc60000000018 */
[----:B------:R-:W-:Y:S01]  /*1e20*/  FMUL R12, R59, R56 ;  /* 0x000000383b0c7220 */ /* 0x000fe20000400000 */
[----:B------:R-:W-:Y:S01]  /*1e30*/  IMAD.IADD R65, R65, 0x1, R21 ;  /* 0x0000000141417824 */ /* 0x000fe200078e0215 */
[----:B------:R-:W-:Y:S02]  /*1e40*/  IADD3 R60, P1, R60, R20, RZ ;  /* 0x000000143c3c7210 */ /* 0x000fe40007f3e0ff */
[----:B------:R-:W-:-:S03]  /*1e50*/  FFMA R12, R25, R23, R12 ;  /* 0x00000017190c7223 */ /* 0x000fc6000000000c */
[----:B------:R-:W-:Y:S01]  /*1e60*/  IMAD.X R13, R65, 0x1, R13, P1 ;  /* 0x00000001410d7824 */ /* 0x000fe200008e060d */
[C---:B------:R-:W-:Y:S02]  /*1e70*/  LEA R14, P1, R60.reuse, R70, 0x1 ;  /* 0x000000463c0e7211 */ /* 0x040fe400078208ff */
[----:B------:R-:W-:Y:S02]  /*1e80*/  F2FP.F16.F32.PACK_AB R12, RZ, R12 ;  /* 0x0000000cff0c723e */ /* 0x000fe400000000ff */
[----:B------:R-:W-:Y:S02]  /*1e90*/  LEA.HI.X R15, R60, R71, R13, 0x1, P1 ;  /* 0x000000473c0f7211 */ /* 0x000fe400008f0c0d */
[----:B------:R-:W-:-:S05]  /*1ea0*/  PRMT R21, R12, 0x7610, R21 ;  /* 0x000076100c157816 */ /* 0x000fca0000000015 */
[----:B------:R0:W-:Y:S04]  /*1eb0*/  @P3 STG.E.U16 desc[UR36][R8.64+0x2], R21 ;  /* 0x0000021508003986 */ /* 0x0001e8000c101524 */
[----:B------:R-:W2:Y:S01]  /*1ec0*/  @P2 LDG.E.LTC128B.U16 R24, desc[UR36][R14.64] ;  /* 0x000000240e182981 */ /* 0x000ea2000c1e1520 */
[----:B------:R-:W-:Y:S01]  /*1ed0*/  IADD3 R20, P1, R10, R20, RZ ;  /* 0x000000140a147210 */ /* 0x000fe20007f3e0ff */
[----:B------:R-:W-:Y:S01]  /*1ee0*/  BSSY B1, `(.L_x_32) ;  /* 0x0000011000017945 */ /* 0x000fe20003800000 */
[C---:B------:R-:W-:Y:S02]  /*1ef0*/  SHF.L.U64.HI R13, R66.reuse, 0x4, R67 ;  /* 0x00000004420d7819 */ /* 0x040fe40000010243 */
[----:B------:R-:W-:Y:S01]  /*1f00*/  ISETP.GT.AND P0, PT, R3, 0x8, P0 ;  /* 0x000000080300780c */ /* 0x000fe20000704270 */
[----:B0-----:R-:W-:Y:S01]  /*1f10*/  IMAD.X R21, R11, 0x1, R65, P1 ;  /* 0x000000010b157824 */ /* 0x001fe200008e0641 */
[----:B------:R-:W-:Y:S01]  /*1f20*/  LEA R12, P1, R66, R8, 0x4 ;  /* 0x00000008420c7211 */ /* 0x000fe200078220ff */
[----:B------:R-:W-:-:S04]  /*1f30*/  IMAD.WIDE.U32 R20, R57, R64, R20 ;  /* 0x0000004039147225 */ /* 0x000fc800078e0014 */
[----:B------:R-:W-:Y:S01]  /*1f40*/  IMAD.X R13, R13, 0x1, R9, P1 ;  /* 0x000000010d0d7824 */ /* 0x000fe200008e0609 */
[----:B------:R-:W-:Y:S01]  /*1f50*/  LEA R10, P3, R20, R70, 0x1 ;  /* 0x00000046140a7211 */ /* 0x000fe200078608ff */
[----:B------:R-:W-:-:S05]  /*1f60*/  IMAD.IADD R11, R63, 0x1, R21 ;  /* 0x000000013f0b7824 */ /* 0x000fca00078e0215 */
[----:B------:R-:W-:Y:S01]  /*1f70*/  LEA.HI.X R11, R20, R71, R11, 0x1, P3 ;  /* 0x00000047140b7211 */ /* 0x000fe200018f0c0b */
[----:B--2---:R-:W-:-:S05]  /*1f80*/  HADD2.F32 R5, -RZ, R24.H0_H0 ;  /* 0x20000018ff057230 */ /* 0x004fca0000004100 */
[----:B------:R-:W-:-:S04]  /*1f90*/  FMUL R5, R5, R56 ;  /* 0x0000003805057220 */ /* 0x000fc80000400000 */
[----:B------:R-:W-:-:S05]  /*1fa0*/  FFMA R5, R26, R23, R5 ;  /* 0x000000171a057223 */ /* 0x000fca0000000005 */
[----:B------:R-:W-:-:S05]  /*1fb0*/  F2FP.F16.F32.PACK_AB R5, RZ, R5 ;  /* 0x00000005ff05723e */ /* 0x000fca00000000ff */
[----:B------:R0:W-:Y:S01]  /*1fc0*/  @P2 STG.E.U16 desc[UR36][R12.64], R5 ;  /* 0x000000050c002986 */ /* 0x0001e2000c101524 */
[----:B------:R-:W-:Y:S05]  /*1fd0*/  @!P0 BRA `(.L_x_33) ;  /* 0x0000000000048947 */ /* 0x000fea0003800000 */
[----:B------:R2:W5:Y:S02]  /*1fe0*/  LDG.E.LTC128B.U16 R24, desc[UR36][R10.64+0x2] ;  /* 0x000002240a187981 */ /* 0x000564000c1e1520 */
.L_x_33:
[----:B------:R-:W-:Y:S05]  /*1ff0*/  BSYNC B1 ;  /* 0x0000000000017941 */ /* 0x000fea0003800000 */
.L_x_32:
[----:B0----5:R-:W-:Y:S01]  /*2000*/  HADD2.F32 R5, -RZ, R24.H0_H0 ;  /* 0x20000018ff057230 */ /* 0x021fe20000004100 */
[----:B------:R-:W-:Y:S01]  /*2010*/  ISETP.GT.AND P1, PT, R4, 0x8, PT ;  /* 0x000000080400780c */ /* 0x000fe20003f24270 */
[----:B------:R-:W-:Y:S03]  /*2020*/  BSSY B1, `(.L_x_34) ;  /* 0x0000008000017945 */ /* 0x000fe60003800000 */
[----:B------:R-:W-:Y:S01]  /*2030*/  FMUL R14, R5, R56 ;  /* 0x00000038050e7220 */ /* 0x000fe20000400000 */
[----:B------:R-:W-:-:S03]  /*2040*/  ISETP.GT.AND P2, PT, R3, RZ, P1 ;  /* 0x000000ff0300720c */ /* 0x000fc60000f44270 */
[----:B------:R-:W-:-:S05]  /*2050*/  FFMA R14, R27, R23, R14 ;  /* 0x000000171b0e7223 */ /* 0x000fca000000000e */
[----:B------:R-:W-:-:S05]  /*2060*/  F2FP.F16.F32.PACK_AB R14, RZ, R14 ;  /* 0x0000000eff0e723e */ /* 0x000fca00000000ff */
[----:B------:R0:W-:Y:S01]  /*2070*/  @P0 STG.E.U16 desc[UR36][R12.64+0x2], R14 ;  /* 0x0000020e0c000986 */ /* 0x0001e2000c101524 */
[----:B------:R-:W-:Y:S05]  /*2080*/  @!P2 BRA `(.L_x_35) ;  /* 0x000000000004a947 */ /* 0x000fea0003800000 */
[----:B------:R3:W5:Y:S02]  /*2090*/  LDG.E.LTC128B.U16 R24, desc[UR36][R6.64+0x10] ;  /* 0x0000102406187981 */ /* 0x000764000c1e1520 */
.L_x_35:
[----:B------:R-:W-:Y:S05]  /*20a0*/  BSYNC B1 ;  /* 0x0000000000017941 */ /* 0x000fea0003800000 */
.L_x_34:
[----:B-----5:R-:W-:Y:S01]  /*20b0*/  HADD2.F32 R5, -RZ, R24.H0_H0 ;  /* 0x20000018ff057230 */ /* 0x020fe20000004100 */
        /* <DEDUP_REMOVED lines=9> */
.L_x_37:
[----:B------:R-:W-:Y:S05]  /*2150*/  BSYNC B1 ;  /* 0x0000000000017941 */ /* 0x000fea0003800000 */
.L_x_36:
[----:B----45:R-:W-:Y:S01]  /*2160*/  HADD2.F32 R5, -RZ, R24.H0_H0 ;  /* 0x20000018ff057230 */ /* 0x030fe20000004100 */
[----:B------:R-:W-:Y:S01]  /*2170*/  ISETP.GT.AND P1, PT, R3, 0x8, P1 ;  /* 0x000000080300780c */ /* 0x000fe20000f24270 */
[----:B------:R-:W-:Y:S03]  /*2180*/  BSSY B1, `(.L_x_38) ;  /* 0x0000007000017945 */ /* 0x000fe60003800000 */
[----:B0-----:R-:W-:-:S04]  /*2190*/  FMUL R14, R5, R56 ;  /* 0x00000038050e7220 */ /* 0x001fc80000400000 */
[----:B------:R-:W-:-:S05]  /*21a0*/  FFMA R14, R29, R23, R14 ;  /* 0x000000171d0e7223 */ /* 0x000fca000000000e */
[----:B------:R-:W-:-:S05]  /*21b0*/  F2FP.F16.F32.PACK_AB R14, RZ, R14 ;  /* 0x0000000eff0e723e */ /* 0x000fca00000000ff */
[----:B------:R0:W-:Y:S01]  /*21c0*/  @P3 STG.E.U16 desc[UR36][R8.64+0x12], R14 ;  /* 0x0000120e08003986 */ /* 0x0001e2000c101524 */
[----:B------:R-:W-:Y:S05]  /*21d0*/  @!P1 BRA `(.L_x_39) ;  /* 0x0000000000049947 */ /* 0x000fea0003800000 */
[----:B------:R4:W5:Y:S02]  /*21e0*/  LDG.E.LTC128B.U16 R24, desc[UR36][R10.64+0x10] ;  /* 0x000010240a187981 */ /* 0x000964000c1e1520 */
.L_x_39:
[----:B------:R-:W-:Y:S05]  /*21f0*/  BSYNC B1 ;  /* 0x0000000000017941 */ /* 0x000fea0003800000 */
.L_x_38:
[----:B-----5:R-:W-:Y:S01]  /*2200*/  HADD2.F32 R5, -RZ, R24.H0_H0 ;  /* 0x20000018ff057230 */ /* 0x020fe20000004100 */
[----:B------:R-:W-:Y:S01]  /*2210*/  ISETP.GT.AND P0, PT, R3, 0x8, P0 ;  /* 0x000000080300780c */ /* 0x000fe20000704270 */
[----:B------:R-:W-:Y:S03]  /*2220*/  BSSY B1, `(.L_x_40) ;  /* 0x0000007000017945 */ /* 0x000fe60003800000 */
[----:B------:R-:W-:-:S04]  /*2230*/  FMUL R5, R5, R56 ;  /* 0x0000003805057220 */ /* 0x000fc80000400000 */
[----:B------:R-:W-:-:S05]  /*2240*/  FFMA R5, R30, R23, R5 ;  /* 0x000000171e057223 */ /* 0x000fca0000000005 */
[----:B------:R-:W-:-:S05]  /*2250*/  F2FP.F16.F32.PACK_AB R5, RZ, R5 ;  /* 0x00000005ff05723e */ /* 0x000fca00000000ff */
[----:B------:R0:W-:Y:S01]  /*2260*/  @P1 STG.E.U16 desc[UR36][R12.64+0x10], R5 ;  /* 0x000010050c001986 */ /* 0x0001e2000c101524 */
[----:B------:R-:W-:Y:S05]  /*2270*/  @!P0 BRA `(.L_x_41) ;  /* 0x0000000000048947 */ /* 0x000fea0003800000 */
[----:B------:R0:W5:Y:S02]  /*2280*/  LDG.E.LTC128B.U16 R24, desc[UR36][R10.64+0x12] ;  /* 0x000012240a187981 */ /* 0x000164000c1e1520 */
.L_x_41:
[----:B------:R-:W-:Y:S05]  /*2290*/  BSYNC B1 ;  /* 0x0000000000017941 */ /* 0x000fea0003800000 */
.L_x_40:
        /* <DEDUP_REMOVED lines=10> */
.L_x_43:
[----:B------:R-:W-:Y:S05]  /*2340*/  BSYNC B1 ;  /* 0x0000000000017941 */ /* 0x000fea0003800000 */
.L_x_42:
        /* <DEDUP_REMOVED lines=10> */
.L_x_45:
[----:B------:R-:W-:Y:S05]  /*23f0*/  BSYNC B1 ;  /* 0x0000000000017941 */ /* 0x000fea0003800000 */
.L_x_44:
[----:B0----5:R-:W-:Y:S01]  /*2400*/  HADD2.F32 R5, -RZ, R24.H0_H0 ;  /* 0x20000018ff057230 */ /* 0x021fe20000004100 */
        /* <DEDUP_REMOVED lines=8> */
.L_x_47:
[----:B------:R-:W-:Y:S05]  /*2490*/  BSYNC B1 ;  /* 0x0000000000017941 */ /* 0x000fea0003800000 */
.L_x_46:
        /* <DEDUP_REMOVED lines=9> */
.L_x_49:
[----:B------:R-:W-:Y:S05]  /*2530*/  BSYNC B1 ;  /* 0x0000000000017941 */ /* 0x000fea0003800000 */
.L_x_48:
        /* <DEDUP_REMOVED lines=10> */
.L_x_51:
[----:B------:R-:W-:Y:S05]  /*25e0*/  BSYNC B1 ;  /* 0x0000000000017941 */ /* 0x000fea0003800000 */
.L_x_50:
        /* <DEDUP_REMOVED lines=10> */
.L_x_53:
[----:B------:R-:W-:Y:S05]  /*2690*/  BSYNC B1 ;  /* 0x0000000000017941 */ /* 0x000fea0003800000 */
.L_x_52:
        /* <DEDUP_REMOVED lines=9> */
.L_x_55:
[----:B------:R-:W-:Y:S05]  /*2730*/  BSYNC B1 ;  /* 0x0000000000017941 */ /* 0x000fea0003800000 */
.L_x_54:
        /* <DEDUP_REMOVED lines=9> */
.L_x_57:
[----:B------:R-:W-:Y:S05]  /*27d0*/  BSYNC B1 ;  /* 0x0000000000017941 */ /* 0x000fea0003800000 */
.L_x_56:
        /* <DEDUP_REMOVED lines=10> */
.L_x_59:
[----:B------:R-:W-:Y:S05]  /*2880*/  BSYNC B1 ;  /* 0x0000000000017941 */ /* 0x000fea0003800000 */
.L_x_58:
        /* <DEDUP_REMOVED lines=10> */
.L_x_61:
[----:B------:R-:W-:Y:S05]  /*2930*/  BSYNC B1 ;  /* 0x0000000000017941 */ /* 0x000fea0003800000 */
.L_x_60:
        /* <DEDUP_REMOVED lines=9> */
.L_x_63:
[----:B------:R-:W-:Y:S05]  /*29d0*/  BSYNC B1 ;  /* 0x0000000000017941 */ /* 0x000fea0003800000 */
.L_x_62:
        /* <DEDUP_REMOVED lines=9> */
.L_x_65:
[----:B------:R-:W-:Y:S05]  /*2a70*/  BSYNC B1 ;  /* 0x0000000000017941 */ /* 0x000fea0003800000 */
.L_x_64:
        /* <DEDUP_REMOVED lines=10> */
.L_x_67:
[----:B------:R-:W-:Y:S05]  /*2b20*/  BSYNC B1 ;  /* 0x0000000000017941 */ /* 0x000fea0003800000 */
.L_x_66:
        /* <DEDUP_REMOVED lines=10> */
.L_x_69:
[----:B------:R-:W-:Y:S05]  /*2bd0*/  BSYNC B1 ;  /* 0x0000000000017941 */ /* 0x000fea0003800000 */
.L_x_68:
        /* <DEDUP_REMOVED lines=9> */
.L_x_71:
[----:B------:R-:W-:Y:S05]  /*2c70*/  BSYNC B1 ;  /* 0x0000000000017941 */ /* 0x000fea0003800000 */
.L_x_70:
        /* <DEDUP_REMOVED lines=9> */
.L_x_73:
[----:B------:R-:W-:Y:S05]  /*2d10*/  BSYNC B1 ;  /* 0x0000000000017941 */ /* 0x000fea0003800000 */
.L_x_72:
        /* <DEDUP_REMOVED lines=10> */
.L_x_75:
[----:B------:R-:W-:Y:S05]  /*2dc0*/  BSYNC B1 ;  /* 0x0000000000017941 */ /* 0x000fea0003800000 */
.L_x_74:
        /* <DEDUP_REMOVED lines=10> */
.L_x_77:
[----:B------:R-:W-:Y:S05]  /*2e70*/  BSYNC B1 ;  /* 0x0000000000017941 */ /* 0x000fea0003800000 */
.L_x_76:
        /* <DEDUP_REMOVED lines=9> */
.L_x_79:
[----:B------:R-:W-:Y:S05]  /*2f10*/  BSYNC B1 ;  /* 0x0000000000017941 */ /* 0x000fea0003800000 */
.L_x_78:
        /* <DEDUP_REMOVED lines=9> */
.L_x_81:
[----:B------:R-:W-:Y:S05]  /*2fb0*/  BSYNC B1 ;  /* 0x0000000000017941 */ /* 0x000fea0003800000 */
.L_x_80:
        /* <DEDUP_REMOVED lines=10> */
.L_x_83:
[----:B------:R-:W-:Y:S05]  /*3060*/  BSYNC B1 ;  /* 0x0000000000017941 */ /* 0x000fea0003800000 */
.L_x_82:
[----:B-----5:R-:W-:Y:S01]  /*3070*/  HADD2.F32 R5, -RZ, R24.H0_H0 ;  /* 0x20000018ff057230 */ /* 0x020fe20000004100 */
[----:B------:R-:W-:Y:S01]  /*3080*/  ISETP.GT.AND P0, PT, R4, 0x39, PT ;  /* 0x000000390400780c */ /* 0x000fe20003f04270 */
[----:B------:R-:W-:Y:S01]  /*3090*/  @P2 IMAD.MOV.U32 R4, RZ, RZ, R8 ;  /* 0x000000ffff042224 */ /* 0x000fe200078e0008 */
[----:B------:R-:W-:Y:S02]  /*30a0*/  BSSY B1, `(.L_x_84) ;  /* 0x000000a000017945 */ /* 0x000fe40003800000 */
[----:B------:R-:W-:Y:S01]  /*30b0*/  FMUL R5, R5, R56 ;  /* 0x0000003805057220 */ /* 0x000fe20000400000 */
[----:B------:R-:W-:-:S03]  /*30c0*/  ISETP.GT.AND P3, PT, R3, RZ, P0 ;  /* 0x000000ff0300720c */ /* 0x000fc60000764270 */
[----:B------:R-:W-:-:S05]  /*30d0*/  FFMA R5, R52, R23, R5 ;  /* 0x0000001734057223 */ /* 0x000fca0000000005 */
[----:B------:R-:W-:-:S04]  /*30e0*/  F2FP.F16.F32.PACK_AB R5, RZ, R5 ;  /* 0x00000005ff05723e */ /* 0x000fc800000000ff */
[----:B0-----:R-:W-:Y:S01]  /*30f0*/  PRMT R14, R5, 0x7610, R14 ;  /* 0x00007610050e7816 */ /* 0x001fe2000000000e */
[----:B------:R-:W-:-:S05]  /*3100*/  @P2 IMAD.MOV.U32 R5, RZ, RZ, R9 ;  /* 0x000000ffff052224 */ /* 0x000fca00078e0009 */
[----:B------:R0:W-:Y:S01]  /*3110*/  @P2 STG.E.U16 desc[UR36][R4.64+0x70], R14 ;  /* 0x0000700e04002986 */ /* 0x0001e2000c101524 */
[----:B------:R-:W-:Y:S05]  /*3120*/  @!P3 BRA `(.L_x_85) ;  /* 0x000000000004b947 */ /* 0x000fea0003800000 */
[----:B------:R0:W5:Y:S02]  /*3130*/  LDG.E.LTC128B.U16 R24, desc[UR36][R6.64+0x72] ;  /* 0x0000722406187981 */ /* 0x000164000c1e1520 */
.L_x_85:
[----:B------:R-:W-:Y:S05]  /*3140*/  BSYNC B1 ;  /* 0x0000000000017941 */ /* 0x000fea0003800000 */
.L_x_84:
        /* <DEDUP_REMOVED lines=9> */
.L_x_87:
[----:B------:R-:W-:Y:S05]  /*31e0*/  BSYNC B1 ;  /* 0x0000000000017941 */ /* 0x000fea0003800000 */
.L_x_86:
[----:B-----5:R-:W-:Y:S01]  /*31f0*/  HADD2.F32 R5, -RZ, R24.H0_H0 ;  /* 0x20000018ff057230 */ /* 0x020fe20000004100 */
[----:B------:R-:W-:Y:S01]  /*3200*/  ISETP.GT.AND P0, PT, R3, 0x8, P0 ;  /* 0x000000080300780c */ /* 0x000fe20000704270 */
[----:B0-----:R-:W-:Y:S01]  /*3210*/  @P1 IMAD.MOV.U32 R4, RZ, RZ, R12 ;  /* 0x000000ffff041224 */ /* 0x001fe200078e000c */
[----:B------:R-:W-:Y:S02]  /*3220*/  BSSY B1, `(.L_x_88) ;  /* 0x0000009000017945 */ /* 0x000fe40003800000 */
[----:B------:R-:W-:-:S04]  /*3230*/  FMUL R5, R5, R56 ;  /* 0x0000003805057220 */ /* 0x000fc80000400000 */
[----:B------:R-:W-:-:S05]  /*3240*/  FFMA R5, R54, R23, R5 ;  /* 0x0000001736057223 */ /* 0x000fca0000000005 */
[----:B------:R-:W-:-:S04]  /*3250*/  F2FP.F16.F32.PACK_AB R5, RZ, R5 ;  /* 0x00000005ff05723e */ /* 0x000fc800000000ff */
[----:B-1-3--:R-:W-:Y:S01]  /*3260*/  PRMT R6, R5, 0x7610, R6 ;  /* 0x0000761005067816 */ /* 0x00afe20000000006 */
[----:B------:R-:W-:-:S05]  /*3270*/  @P1 IMAD.MOV.U32 R5, RZ, RZ, R13 ;  /* 0x000000ffff051224 */ /* 0x000fca00078e000d */
[----:B------:R0:W-:Y:S01]  /*3280*/  @P1 STG.E.U16 desc[UR36][R4.64+0x70], R6 ;  /* 0x0000700604001986 */ /* 0x0001e2000c101524 */
[----:B------:R-:W-:Y:S05]  /*3290*/  @!P0 BRA `(.L_x_89) ;  /* 0x0000000000048947 */ /* 0x000fea0003800000 */
[----:B------:R1:W5:Y:S02]  /*32a0*/  LDG.E.LTC128B.U16 R24, desc[UR36][R10.64+0x72] ;  /* 0x000072240a187981 */ /* 0x000364000c1e1520 */
.L_x_89:
[----:B------:R-:W-:Y:S05]  /*32b0*/  BSYNC B1 ;  /* 0x0000000000017941 */ /* 0x000fea0003800000 */
.L_x_88:
[----:B------:R-:W-:Y:S05]  /*32c0*/  @!P0 BRA `(.L_x_90) ;  /* 0x0000000800a88947 */ /* 0x000fea0003800000 */
[----:B-----5:R-:W-:-:S05]  /*32d0*/  HADD2.F32 R3, -RZ, R24.H0_H0 ;  /* 0x20000018ff037230 */ /* 0x020fca0000004100 */
[----:B0-----:R-:W-:-:S04]  /*32e0*/  FMUL R4, R3, R56 ;  /* 0x0000003803047220 */ /* 0x001fc80000400000 */
[----:B------:R-:W-:-:S05]  /*32f0*/  FFMA R4, R55, R23, R4 ;  /* 0x0000001737047223 */ /* 0x000fca0000000004 */
[----:B------:R-:W-:-:S05]  /*3300*/  F2FP.F16.F32.PACK_AB R4, RZ, R4 ;  /* 0x00000004ff04723e */ /* 0x000fca00000000ff */
[----:B------:R3:W-:Y:S01]  /*3310*/  STG.E.U16 desc[UR36][R12.64+0x72], R4 ;  /* 0x000072040c007986 */ /* 0x0007e2000c101524 */
[----:B------:R-:W-:Y:S05]  /*3320*/  BRA `(.L_x_90) ;  /* 0x0000000800907947 */ /* 0x000fea0003800000 */
.L_x_29:
[----:B------:R-:W-:Y:S01]  /*3330*/  ISETP.GT.AND P0, PT, R4, 0x1, PT ;  /* 0x000000010400780c */ /* 0x000fe20003f04270 */
[----:B------:R-:W-:Y:S01]  /*3340*/  ULDC.64 UR4, c[0x0][0x5c0] ;  /* 0x0001700000047ab9 */ /* 0x000fe20000000a00 */
[-C--:B------:R-:W-:Y:S01]  /*3350*/  FMUL R24, R24, R23.reuse ;  /* 0x0000001718187220 */ /* 0x080fe20000400000 */
[-C--:B------:R-:W-:Y:S01]  /*3360*/  FMUL R25, R25, R23.reuse ;  /* 0x0000001719197220 */ /* 0x080fe20000400000 */
[----:B------:R-:W-:Y:S01]  /*3370*/  ISETP.GT.AND P3, PT, R3, RZ, P0 ;  /* 0x000000ff0300720c */ /* 0x000fe20000764270 */
[-C--:B------:R-:W-:Y:S01]  /*3380*/  FMUL R26, R26, R23.reuse ;  /* 0x000000171a1a7220 */ /* 0x080fe20000400000 */
[----:B------:R-:W-:Y:S01]  /*3390*/  LEA R6, P4, R58, UR4, 0x1 ;  /* 0x000000043a067c11 */ /* 0x000fe2000f8808ff */
[-C--:B------:R-:W-:Y:S01]  /*33a0*/  FMUL R27, R27, R23.reuse ;  /* 0x000000171b1b7220 */ /* 0x080fe20000400000 */
[----:B------:R-:W-:Y:S01]  /*33b0*/  F2FP.F16.F32.PACK_AB R24, RZ, R24 ;  /* 0x00000018ff18723e */ /* 0x000fe200000000ff */
[-C--:B------:R-:W-:Y:S01]  /*33c0*/  FMUL R28, R28, R23.reuse ;  /* 0x000000171c1c7220 */ /* 0x080fe20000400000 */
[----:B------:R-:W-:Y:S01]  /*33d0*/  LEA.HI.X R7, R58, UR5, R75, 0x1, P4 ;  /* 0x000000053a077c11 */ /* 0x000fe2000a0f0c4b */
[----:B------:R-:W-:Y:S01]  /*33e0*/  FMUL R29, R29, R23 ;  /* 0x000000171d1d7220 */ /* 0x000fe20000400000 */
[----:B------:R-:W-:Y:S01]  /*33f0*/  F2FP.F16.F32.PACK_AB R25, RZ, R25 ;  /* 0x00000019ff19723e */ /* 0x000fe200000000ff */
[-C--:B------:R-:W-:Y:S01]  /*3400*/  FMUL R30, R30, R23.reuse ;  /* 0x000000171e1e7220 */ /* 0x080fe20000400000 */
[----:B------:R-:W-:Y:S01]  /*3410*/  SHF.L.U64.HI R67, R66, 0x4, R67 ;  /* 0x0000000442437819 */ /* 0x000fe20000010243 */
[----:B------:R-:W-:Y:S01]  /*3420*/  @P1 STG.E.U16 desc[UR36][R6.64], R24 ;  /* 0x0000001806001986 */ /* 0x000fe2000c101524 */
[----:B------:R-:W-:Y:S01]  /*3430*/  ISETP.GT.AND P1, PT, R4, 0x8, PT ;  /* 0x000000080400780c */ /* 0x000fe20003f24270 */
[-C--:B------:R-:W-:Y:S01]  /*3440*/  FMUL R31, R31, R23.reuse ;  /* 0x000000171f1f7220 */ /* 0x080fe20000400000 */
[C---:B------:R-:W-:Y:S01]  /*3450*/  ISETP.GT.AND P4, PT, R3.reuse, 0x8, P0 ;  /* 0x000000080300780c */ /* 0x040fe20000784270 */
[----:B------:R-:W-:Y:S01]  /*3460*/  @P3 STG.E.U16 desc[UR36][R6.64+0x2], R25 ;  /* 0x0000021906003986 */ /* 0x000fe2000c101524 */
[----:B------:R-:W-:Y:S01]  /*3470*/  LEA R8, P3, R66, R6, 0x4 ;  /* 0x0000000642087211 */ /* 0x000fe200078620ff */
[-C--:B------:R-:W-:Y:S01]  /*3480*/  FMUL R32, R32, R23.reuse ;  /* 0x0000001720207220 */ /* 0x080fe20000400000 */
[----:B------:R-:W-:Y:S01]  /*3490*/  ISETP.GT.AND P2, PT, R3, 0x8, P2 ;  /* 0x000000080300780c */ /* 0x000fe20001744270 */
[-C--:B------:R-:W-:Y:S01]  /*34a0*/  FMUL R33, R33, R23.reuse ;  /* 0x0000001721217220 */ /* 0x080fe20000400000 */
[----:B------:R-:W-:Y:S01]  /*34b0*/  ISETP.GT.AND P0, PT, R4, 0x9, PT ;  /* 0x000000090400780c */ /* 0x000fe20003f04270 */
[----:B------:R-:W-:Y:S01]  /*34c0*/  IMAD.X R9, R67, 0x1, R7, P3 ;  /* 0x0000000143097824 */ /* 0x000fe200018e0607 */
[C---:B------:R-:W-:Y:S01]  /*34d0*/  ISETP.GT.AND P5, PT, R3.reuse, RZ, P1 ;  /* 0x000000ff0300720c */ /* 0x040fe20000fa4270 */
[-C--:B------:R-:W-:Y:S01]  /*34e0*/  FMUL R34, R34, R23.reuse ;  /* 0x0000001722227220 */ /* 0x080fe20000400000 */
[----:B------:R-:W-:Y:S01]  /*34f0*/  ISETP.GT.AND P3, PT, R3, RZ, P0 ;  /* 0x000000ff0300720c */ /* 0x000fe20000764270 */
[-C--:B------:R-:W-:Y:S01]  /*3500*/  FMUL R35, R35, R23.reuse ;  /* 0x0000001723237220 */ /* 0x080fe20000400000 */
[----:B------:R-:W-:Y:S01]  /*3510*/  F2FP.F16.F32.PACK_AB R26, RZ, R26 ;  /* 0x0000001aff1a723e */ /* 0x000fe200000000ff */
[----:B------:R-:W-:Y:S01]  /*3520*/  FMUL R36, R36, R23 ;  /* 0x0000001724247220 */ /* 0x000fe20000400000 */
[----:B------:R-:W-:Y:S01]  /*3530*/  F2FP.F16.F32.PACK_AB R27, RZ, R27 ;  /* 0x0000001bff1b723e */ /* 0x000fe200000000ff */
[----:B------:R-:W-:Y:S01]  /*3540*/  FMUL R37, R37, R23 ;  /* 0x0000001725257220 */ /* 0x000fe20000400000 */
[----:B------:R-:W-:Y:S01]  /*3550*/  F2FP.F16.F32.PACK_AB R28, RZ, R28 ;  /* 0x0000001cff1c723e */ /* 0x000fe200000000ff */
[----:B------:R-:W-:Y:S01]  /*3560*/  @P2 STG.E.U16 desc[UR36][R8.64], R26 ;  /* 0x0000001a08002986 */ /* 0x000fe2000c101524 */
[----:B------:R-:W-:Y:S01]  /*3570*/  F2FP.F16.F32.PACK_AB R29, RZ, R29 ;  /* 0x0000001dff1d723e */ /* 0x000fe200000000ff */
[-C--:B------:R-:W-:Y:S01]  /*3580*/  FMUL R38, R38, R23.reuse ;  /* 0x0000001726267220 */ /* 0x080fe20000400000 */
[----:B------:R-:W-:Y:S01]  /*3590*/  ISETP.GT.AND P2, PT, R3, 0x8, P1 ;  /* 0x000000080300780c */ /* 0x000fe20000f44270 */
[----:B------:R-:W-:Y:S01]  /*35a0*/  @P4 STG.E.U16 desc[UR36][R8.64+0x2], R27 ;  /* 0x0000021b08004986 */ /* 0x000fe2000c101524 */
[----:B------:R-:W-:Y:S01]  /*35b0*/  ISETP.GT.AND P1, PT, R4, 0x10, PT ;  /* 0x000000100400780c */ /* 0x000fe20003f24270 */
[-C--:B------:R-:W-:Y:S01]  /*35c0*/  FMUL R39, R39, R23.reuse ;  /* 0x0000001727277220 */ /* 0x080fe20000400000 */
[----:B------:R-:W-:Y:S01]  /*35d0*/  F2FP.F16.F32.PACK_AB R30, RZ, R30 ;  /* 0x0000001eff1e723e */ /* 0x000fe200000000ff */
[----:B------:R-:W-:Y:S01]  /*35e0*/  @P5 STG.E.U16 desc[UR36][R6.64+0x10], R28 ;  /* 0x0000101c06005986 */ /* 0x000fe2000c101524 */
[C---:B------:R-:W-:Y:S01]  /*35f0*/  ISETP.GT.AND P4, PT, R3.reuse, RZ, P1 ;  /* 0x000000ff0300720c */ /* 0x040fe20000f84270 */
[----:B------:R-:W-:Y:S01]  /*3600*/  FMUL R40, R40, R23 ;  /* 0x0000001728287220 */ /* 0x000fe20000400000 */
[----:B------:R-:W-:Y:S01]  /*3610*/  F2FP.F16.F32.PACK_AB R31, RZ, R31 ;  /* 0x0000001fff1f723e */ /* 0x000fe200000000ff */
[----:B------:R-:W-:Y:S01]  /*3620*/  @P3 STG.E.U16 desc[UR36][R6.64+0x12], R29 ;  /* 0x0000121d06003986 */ /* 0x000fe2000c101524 */
[----:B------:R-:W-:Y:S01]  /*3630*/  ISETP.GT.AND P3, PT, R3, 0x8, P0 ;  /* 0x000000080300780c */ /* 0x000fe20000764270 */
[-C--:B------:R-:W-:Y:S01]  /*3640*/  FMUL R41, R41, R23.reuse ;  /* 0x0000001729297220 */ /* 0x080fe20000400000 */
[----:B------:R-:W-:Y:S01]  /*3650*/  ISETP.GT.AND P0, PT, R4, 0x11, PT ;  /* 0x000000110400780c */ /* 0x000fe20003f04270 */
[----:B------:R-:W-:Y:S01]  /*3660*/  @P2 STG.E.U16 desc[UR36][R8.64+0x10], R30 ;  /* 0x0000101e08002986 */ /* 0x000fe2000c101524 */
[----:B------:R-:W-:Y:S01]  /*3670*/  F2FP.F16.F32.PACK_AB R32, RZ, R32 ;  /* 0x00000020ff20723e */ /* 0x000fe200000000ff */
[-C--:B------:R-:W-:Y:S01]  /*3680*/  FMUL R42, R42, R23.reuse ;  /* 0x000000172a2a7220 */ /* 0x080fe20000400000 */
[----:B------:R-:W-:Y:S01]  /*3690*/  ISETP.GT.AND P5, PT, R3, RZ, P0 ;  /* 0x000000ff0300720c */ /* 0x000fe200007a4270 */
[-C--:B------:R-:W-:Y:S01]  /*36a0*/  FMUL R43, R43, R23.reuse ;  /* 0x000000172b2b7220 */ /* 0x080fe20000400000 */
[----:B------:R-:W-:Y:S01]  /*36b0*/  ISETP.GT.AND P2, PT, R3, 0x8, P1 ;  /* 0x000000080300780c */ /* 0x000fe20000f44270 */
[-C--:B------:R-:W-:Y:S01]  /*36c0*/  FMUL R44, R44, R23.reuse ;  /* 0x000000172c2c7220 */ /* 0x080fe20000400000 */
[----:B------:R-:W-:Y:S01]  /*36d0*/  ISETP.GT.AND P1, PT, R4, 0x18, PT ;  /* 0x000000180400780c */ /* 0x000fe20003f24270 */
[----:B------:R-:W-:Y:S01]  /*36e0*/  FMUL R45, R45, R23 ;  /* 0x000000172d2d7220 */ /* 0x000fe20000400000 */
[----:B------:R-:W-:Y:S01]  /*36f0*/  F2FP.F16.F32.PACK_AB R33, RZ, R33 ;  /* 0x00000021ff21723e */ /* 0x000fe200000000ff */
[----:B------:R-:W-:Y:S01]  /*3700*/  @P3 STG.E.U16 desc[UR36][R8.64+0x12], R31 ;  /* 0x0000121f08003986 */ /* 0x000fe2000c101524 */
[C---:B------:R-:W-:Y:S01]  /*3710*/  ISETP.GT.AND P3, PT, R3.reuse, 0x8, P0 ;  /* 0x000000080300780c */ /* 0x040fe20000764270 */
[-C--:B------:R-:W-:Y:S01]  /*3720*/  FMUL R46, R46, R23.reuse ;  /* 0x000000172e2e7220 */ /* 0x080fe20000400000 */
[----:B------:R-:W-:Y:S01]  /*3730*/  ISETP.GT.AND P0, PT, R4, 0x19, PT ;  /* 0x000000190400780c */ /* 0x000fe20003f04270 */
[----:B------:R-:W-:Y:S01]  /*3740*/  @P4 STG.E.U16 desc[UR36][R6.64+0x20], R32 ;  /* 0x0000202006004986 */ /* 0x000fe2000c101524 */
[----:B------:R-:W-:Y:S01]  /*3750*/  ISETP.GT.AND P4, PT, R3, RZ, P1 ;  /* 0x000000ff0300720c */ /* 0x000fe20000f84270 */
[-C--:B------:R-:W-:Y:S01]  /*3760*/  FMUL R47, R47, R23.reuse ;  /* 0x000000172f2f7220 */ /* 0x080fe20000400000 */
[----:B------:R-:W-:Y:S01]  /*3770*/  F2FP.F16.F32.PACK_AB R34, RZ, R34 ;  /* 0x00000022ff22723e */ /* 0x000fe200000000ff */
[----:B------:R-:W-:Y:S01]  /*3780*/  @P5 STG.E.U16 desc[UR36][R6.64+0x22], R33 ;  /* 0x0000222106005986 */ /* 0x000fe2000c101524 */
[----:B------:R-:W-:Y:S01]  /*3790*/  ISETP.GT.AND P5, PT, R3, RZ, P0 ;  /* 0x000000ff0300720c */ /* 0x000fe200007a4270 */
[----:B------:R-:W-:Y:S01]  /*37a0*/  FMUL R48, R48, R23 ;  /* 0x0000001730307220 */ /* 0x000fe20000400000 */
[----:B------:R-:W-:Y:S01]  /*37b0*/  F2FP.F16.F32.PACK_AB R35, RZ, R35 ;  /* 0x00000023ff23723e */ /* 0x000fe200000000ff */
[----:B------:R-:W-:Y:S01]  /*37c0*/  @P2 STG.E.U16 desc[UR36][R8.64+0x20], R34 ;  /* 0x0000202208002986 */ /* 0x000fe2000c101524 */
[----:B------:R-:W-:Y:S01]  /*37d0*/  F2FP.F16.F32.PACK_AB R36, RZ, R36 ;  /* 0x00000024ff24723e */ /* 0x000fe200000000ff */
[-C--:B------:R-:W-:Y:S01]  /*37e0*/  FMUL R49, R49, R23.reuse ;  /* 0x0000001731317220 */ /* 0x080fe20000400000 */
[C---:B------:R-:W-:Y:S01]  /*37f0*/  ISETP.GT.AND P2, PT, R3.reuse, 0x8, P1 ;  /* 0x000000080300780c */ /* 0x040fe20000f44270 */
[----:B------:R-:W-:Y:S01]  /*3800*/  @P3 STG.E.U16 desc[UR36][R8.64+0x22], R35 ;  /* 0x0000222308003986 */ /* 0x000fe2000c101524 */
[----:B------:R-:W-:Y:S01]  /*3810*/  ISETP.GT.AND P1, PT, R4, 0x20, PT ;  /* 0x000000200400780c */ /* 0x000fe20003f24270 */
[----:B------:R-:W-:Y:S01]  /*3820*/  FMUL R50, R50, R23 ;  /* 0x0000001732327220 */ /* 0x000fe20000400000 */
[----:B------:R-:W-:Y:S01]  /*3830*/  F2FP.F16.F32.PACK_AB R37, RZ, R37 ;  /* 0x00000025ff25723e */ /* 0x000fe200000000ff */
[----:B------:R-:W-:Y:S01]  /*3840*/  @P4 STG.E.U16 desc[UR36][R6.64+0x30], R36 ;  /* 0x0000302406004986 */ /* 0x000fe2000c101524 */
[----:B------:R-:W-:Y:S01]  /*3850*/  ISETP.GT.AND P3, PT, R3, 0x8, P0 ;  /* 0x000000080300780c */ /* 0x000fe20000764270 */
[-C--:B------:R-:W-:Y:S01]  /*3860*/  FMUL R51, R51, R23.reuse ;  /* 0x0000001733337220 */ /* 0x080fe20000400000 */
[----:B------:R-:W-:Y:S01]  /*3870*/  ISETP.GT.AND P0, PT, R4, 0x21, PT ;  /* 0x000000210400780c */ /* 0x000fe20003f04270 */
[----:B------:R-:W-:Y:S01]  /*3880*/  @P5 STG.E.U16 desc[UR36][R6.64+0x32], R37 ;  /* 0x0000322506005986 */ /* 0x000fe2000c101524 */
        /* <DEDUP_REMOVED lines=10> */
[----:B------:R-:W-:-:S02]  /*3930*/  F2FP.F16.F32.PACK_AB R41, RZ, R41 ;  /* 0x00000029ff29723e */ /* 0x000fc400000000ff */
[C---:B------:R-:W-:Y:S01]  /*3940*/  ISETP.GT.AND P1, PT, R3.reuse, 0x8, P1 ;  /* 0x000000080300780c */ /* 0x040fe20000f24270 */
[----:B------:R-:W-:Y:S01]  /*3950*/  @P3 STG.E.U16 desc[UR36][R8.64+0x32], R39 ;  /* 0x0000322708003986 */ /* 0x000fe2000c101524 */
[C---:B------:R-:W-:Y:S02]  /*3960*/  ISETP.GT.AND P2, PT, R3.reuse, 0x8, P0 ;  /* 0x000000080300780c */ /* 0x040fe40000744270 */
[C---:B------:R-:W-:Y:S01]  /*3970*/  ISETP.GT.AND P0, PT, R4.reuse, 0x29, PT ;  /* 0x000000290400780c */ /* 0x040fe20003f04270 */
[----:B------:R-:W-:Y:S01]  /*3980*/  @P4 STG.E.U16 desc[UR36][R6.64+0x40], R40 ;  /* 0x0000402806004986 */ /* 0x000fe2000c101524 */
[----:B------:R-:W-:Y:S02]  /*3990*/  ISETP.GT.AND P4, PT, R4, 0x28, PT ;  /* 0x000000280400780c */ /* 0x000fe40003f84270 */
[----:B------:R-:W-:Y:S01]  /*39a0*/  F2FP.F16.F32.PACK_AB R42, RZ, R42 ;  /* 0x0000002aff2a723e */ /* 0x000fe200000000ff */
[----:B------:R-:W-:Y:S01]  /*39b0*/  @P5 STG.E.U16 desc[UR36][R6.64+0x42], R41 ;  /* 0x0000422906005986 */ /* 0x000fe2000c101524 */
[----:B------:R-:W-:-:S02]  /*39c0*/  ISETP.GT.AND P5, PT, R3, RZ, P4 ;  /* 0x000000ff0300720c */ /* 0x000fc400027a4270 */
[C---:B------:R-:W-:Y:S01]  /*39d0*/  ISETP.GT.AND P3, PT, R3.reuse, RZ, P0 ;  /* 0x000000ff0300720c */ /* 0x040fe20000764270 */
[----:B------:R-:W-:Y:S01]  /*39e0*/  @P1 STG.E.U16 desc[UR36][R8.64+0x40], R42 ;  /* 0x0000402a08001986 */ /* 0x000fe2000c101524 */
[----:B------:R-:W-:Y:S02]  /*39f0*/  F2FP.F16.F32.PACK_AB R43, RZ, R43 ;  /* 0x0000002bff2b723e */ /* 0x000fe400000000ff */
[----:B------:R-:W-:Y:S02]  /*3a00*/  F2FP.F16.F32.PACK_AB R44, RZ, R44 ;  /* 0x0000002cff2c723e */ /* 0x000fe400000000ff */
[C---:B------:R-:W-:Y:S01]  /*3a10*/  ISETP.GT.AND P4, PT, R3.reuse, 0x8, P4 ;  /* 0x000000080300780c */ /* 0x040fe20002784270 */
[----:B------:R-:W-:Y:S01]  /*3a20*/  @P2 STG.E.U16 desc[UR36][R8.64+0x42], R43 ;  /* 0x0000422b08002986 */ /* 0x000fe2000c101524 */
[----:B------:R-:W-:Y:S02]  /*3a30*/  F2FP.F16.F32.PACK_AB R45, RZ, R45 ;  /* 0x0000002dff2d723e */ /* 0x000fe400000000ff */
[----:B------:R-:W-:Y:S01]  /*3a40*/  ISETP.GT.AND P2, PT, R4, 0x31, PT ;  /* 0x000000310400780c */ /* 0x000fe20003f44270 */
[----:B------:R-:W-:Y:S01]  /*3a50*/  @P5 STG.E.U16 desc[UR36][R6.64+0x50], R44 ;  /* 0x0000502c06005986 */ /* 0x000fe2000c101524 */
[----:B------:R-:W-:-:S02]  /*3a60*/  ISETP.GT.AND P5, PT, R3, 0x8, P0 ;  /* 0x000000080300780c */ /* 0x000fc400007a4270 */
[C---:B------:R-:W-:Y:S01]  /*3a70*/  ISETP.GT.AND P1, PT, R4.reuse, 0x38, PT ;  /* 0x000000380400780c */ /* 0x040fe20003f24270 */
[----:B------:R-:W-:Y:S01]  /*3a80*/  @P3 STG.E.U16 desc[UR36][R6.64+0x52], R45 ;  /* 0x0000522d06003986 */ /* 0x000fe2000c101524 */
[C---:B------:R-:W-:Y:S02]  /*3a90*/  ISETP.GT.AND P3, PT, R4.reuse, 0x30, PT ;  /* 0x000000300400780c */ /* 0x040fe40003f64270 */
[----:B------:R-:W-:Y:S01]  /*3aa0*/  ISETP.GT.AND P0, PT, R4, 0x39, PT ;  /* 0x000000390400780c */ /* 0x000fe20003f04270 */
[----:B------:R-:W-:Y:S01]  /*3ab0*/  @P4 IMAD.MOV.U32 R4, RZ, RZ, R8 ;  /* 0x000000ffff044224 */ /* 0x000fe200078e0008 */
[----:B------:R-:W-:Y:S01]  /*3ac0*/  F2FP.F16.F32.PACK_AB R46, RZ, R46 ;  /* 0x0000002eff2e723e */ /* 0x000fe200000000ff */
[----:B------:R-:W-:Y:S01]  /*3ad0*/  @P4 IMAD.MOV.U32 R5, RZ, RZ, R9 ;  /* 0x000000ffff054224 */ /* 0x000fe200078e0009 */
[----:B------:R-:W-:Y:S02]  /*3ae0*/  F2FP.F16.F32.PACK_AB R47, RZ, R47 ;  /* 0x0000002fff2f723e */ /* 0x000fe400000000ff */
[----:B------:R-:W-:-:S02]  /*3af0*/  F2FP.F16.F32.PACK_AB R48, RZ, R48 ;  /* 0x00000030ff30723e */ /* 0x000fc400000000ff */
[----:B------:R0:W-:Y:S01]  /*3b00*/  @P4 STG.E.U16 desc[UR36][R4.64+0x50], R46 ;  /* 0x0000502e04004986 */ /* 0x0001e2000c101524 */
[C---:B------:R-:W-:Y:S02]  /*3b10*/  ISETP.GT.AND P4, PT, R3.reuse, RZ, P2 ;  /* 0x000000ff0300720c */ /* 0x040fe40001784270 */
[----:B------:R-:W-:Y:S02]  /*3b20*/  F2FP.F16.F32.PACK_AB R49, RZ, R49 ;  /* 0x00000031ff31723e */ /* 0x000fe400000000ff */
[----:B------:R-:W-:Y:S02]  /*3b30*/  ISETP.GT.AND P2, PT, R3, 0x8, P2 ;  /* 0x000000080300780c */ /* 0x000fe40001744270 */
[----:B------:R-:W-:Y:S02]  /*3b40*/  F2FP.F16.F32.PACK_AB R50, RZ, R50 ;  /* 0x00000032ff32723e */ /* 0x000fe400000000ff */
[----:B------:R-:W-:Y:S02]  /*3b50*/  F2FP.F16.F32.PACK_AB R51, RZ, R51 ;  /* 0x00000033ff33723e */ /* 0x000fe400000000ff */
[----:B------:R-:W-:Y:S01]  /*3b60*/  F2FP.F16.F32.PACK_AB R52, RZ, R52 ;  /* 0x00000034ff34723e */ /* 0x000fe200000000ff */
[----:B0-----:R-:W-:Y:S01]  /*3b70*/  @P5 IMAD.MOV.U32 R4, RZ, RZ, R8 ;  /* 0x000000ffff045224 */ /* 0x001fe200078e0008 */
[----:B------:R-:W-:Y:S01]  /*3b80*/  F2FP.F16.F32.PACK_AB R53, RZ, R53 ;  /* 0x00000035ff35723e */ /* 0x000fe200000000ff */
[----:B------:R-:W-:Y:S01]  /*3b90*/  @P5 IMAD.MOV.U32 R5, RZ, RZ, R9 ;  /* 0x000000ffff055224 */ /* 0x000fe200078e0009 */
[----:B------:R-:W-:-:S02]  /*3ba0*/  F2FP.F16.F32.PACK_AB R54, RZ, R54 ;  /* 0x00000036ff36723e */ /* 0x000fc400000000ff */
[----:B------:R-:W-:Y:S02]  /*3bb0*/  F2FP.F16.F32.PACK_AB R55, RZ, R55 ;  /* 0x00000037ff37723e */ /* 0x000fe400000000ff */
[----:B------:R0:W-:Y:S01]  /*3bc0*/  @P5 STG.E.U16 desc[UR36][R4.64+0x52], R47 ;  /* 0x0000522f04005986 */ /* 0x0001e2000c101524 */
[C---:B------:R-:W-:Y:S02]  /*3bd0*/  ISETP.GT.AND P5, PT, R3.reuse, RZ, P3 ;  /* 0x000000ff0300720c */ /* 0x040fe40001fa4270 */
[----:B------:R-:W-:-:S11]  /*3be0*/  ISETP.GT.AND P3, PT, R3, 0x8, P3 ;  /* 0x000000080300780c */ /* 0x000fd60001f64270 */
[----:B0-----:R-:W-:Y:S02]  /*3bf0*/  @P5 IMAD.MOV.U32 R4, RZ, RZ, R6 ;  /* 0x000000ffff045224 */ /* 0x001fe400078e0006 */
[----:B------:R-:W-:-:S05]  /*3c00*/  @P5 IMAD.MOV.U32 R5, RZ, RZ, R7 ;  /* 0x000000ffff055224 */ /* 0x000fca00078e0007 */
[----:B------:R0:W-:Y:S01]  /*3c10*/  @P5 STG.E.U16 desc[UR36][R4.64+0x60], R48 ;  /* 0x0000603004005986 */ /* 0x0001e2000c101524 */
[C---:B------:R-:W-:Y:S02]  /*3c20*/  ISETP.GT.AND P5, PT, R3.reuse, RZ, P0 ;  /* 0x000000ff0300720c */ /* 0x040fe400007a4270 */
[----:B------:R-:W-:Y:S01]  /*3c30*/  ISETP.GT.AND P0, PT, R3, 0x8, P0 ;  /* 0x000000080300780c */ /* 0x000fe20000704270 */
[----:B0-----:R-:W-:Y:S02]  /*3c40*/  @P4 IMAD.MOV.U32 R4, RZ, RZ, R6 ;  /* 0x000000ffff044224 */ /* 0x001fe400078e0006 */
[----:B------:R-:W-:-:S05]  /*3c50*/  @P4 IMAD.MOV.U32 R5, RZ, RZ, R7 ;  /* 0x000000ffff054224 */ /* 0x000fca00078e0007 */
[----:B------:R0:W-:Y:S01]  /*3c60*/  @P4 STG.E.U16 desc[UR36][R4.64+0x62], R49 ;  /* 0x0000623104004986 */ /* 0x0001e2000c101524 */
[C---:B------:R-:W-:Y:S02]  /*3c70*/  ISETP.GT.AND P4, PT, R3.reuse, RZ, P1 ;  /* 0x000000ff0300720c */ /* 0x040fe40000f84270 */
[----:B------:R-:W-:Y:S01]  /*3c80*/  ISETP.GT.AND P1, PT, R3, 0x8, P1 ;  /* 0x000000080300780c */ /* 0x000fe20000f24270 */
[----:B0-----:R-:W-:Y:S02]  /*3c90*/  @P3 IMAD.MOV.U32 R4, RZ, RZ, R8 ;  /* 0x000000ffff043224 */ /* 0x001fe400078e0008 */
[----:B------:R-:W-:-:S05]  /*3ca0*/  @P3 IMAD.MOV.U32 R5, RZ, RZ, R9 ;  /* 0x000000ffff053224 */ /* 0x000fca00078e0009 */
[----:B------:R0:W-:Y:S02]  /*3cb0*/  @P3 STG.E.U16 desc[UR36][R4.64+0x60], R50 ;  /* 0x0000603204003986 */ /* 0x0001e4000c101524 */
[----:B0-----:R-:W-:Y:S02]  /*3cc0*/  @P2 IMAD.MOV.U32 R4, RZ, RZ, R8 ;  /* 0x000000ffff042224 */ /* 0x001fe400078e0008 */
[----:B------:R-:W-:-:S05]  /*3cd0*/  @P2 IMAD.MOV.U32 R5, RZ, RZ, R9 ;  /* 0x000000ffff052224 */ /* 0x000fca00078e0009 */
[----:B------:R0:W-:Y:S02]  /*3ce0*/  @P2 STG.E.U16 desc[UR36][R4.64+0x62], R51 ;  /* 0x0000623304002986 */ /* 0x0001e4000c101524 */
[----:B0-----:R-:W-:Y:S02]  /*3cf0*/  @P4 IMAD.MOV.U32 R4, RZ, RZ, R6 ;  /* 0x000000ffff044224 */ /* 0x001fe400078e0006 */
[----:B------:R-:W-:-:S05]  /*3d00*/  @P4 IMAD.MOV.U32 R5, RZ, RZ, R7 ;  /* 0x000000ffff054224 */ /* 0x000fca00078e0007 */
[----:B------:R0:W-:Y:S04]  /*3d10*/  @P4 STG.E.U16 desc[UR36][R4.64+0x70], R52 ;  /* 0x0000703404004986 */ /* 0x0001e8000c101524 */
[----:B------:R1:W-:Y:S01]  /*3d20*/  @P5 STG.E.U16 desc[UR36][R6.64+0x72], R53 ;  /* 0x0000723506005986 */ /* 0x0003e2000c101524 */
[----:B0-----:R-:W-:Y:S02]  /*3d30*/  @P1 IMAD.MOV.U32 R4, RZ, RZ, R8 ;  /* 0x000000ffff041224 */ /* 0x001fe400078e0008 */
[----:B------:R-:W-:-:S05]  /*3d40*/  @P1 IMAD.MOV.U32 R5, RZ, RZ, R9 ;  /* 0x000000ffff051224 */ /* 0x000fca00078e0009 */
[----:B------:R1:W-:Y:S04]  /*3d50*/  @P1 STG.E.U16 desc[UR36][R4.64+0x70], R54 ;  /* 0x0000703604001986 */ /* 0x0003e8000c101524 */
[----:B------:R1:W-:Y:S02]  /*3d60*/  @P0 STG.E.U16 desc[UR36][R8.64+0x72], R55 ;  /* 0x0000723708000986 */ /* 0x0003e4000c101524 */
.L_x_90:
[----:B------:R-:W-:Y:S05]  /*3d70*/  BSYNC B0 ;  /* 0x0000000000007941 */ /* 0x000fea0003800000 */
.L_x_28:
[----:B------:R-:W-:Y:S01]  /*3d80*/  ULDC UR4, c[0x0][0xc] ;  /* 0x0000030000047ab9 */ /* 0x000fe20000000800 */
[----:B------:R-:W-:Y:S01]  /*3d90*/  ULDC UR5, c[0x0][0x10] ;  /* 0x0000040000057ab9 */ /* 0x000fe20000000800 */
[----:B------:R-:W0:Y:S01]  /*3da0*/  LDC R3, c[0x0][0x14] ;  /* 0x00000500ff037b82 */ /* 0x000e220000000800 */
[----:B------:R-:W-:Y:S01]  /*3db0*/  UIMAD.WIDE.U32 UR4, UR4, UR5, URZ ;  /* 0x00000005040472a5 */ /* 0x000fe2000f8e003f */
[----:B------:R-:W-:Y:S02]  /*3dc0*/  IMAD.MOV.U32 R59, RZ, RZ, -0x1 ;  /* 0xffffffffff3b7424 */ /* 0x000fe400078e00ff */
[----:B------:R-:W-:-:S03]  /*3dd0*/  IMAD.MOV.U32 R57, RZ, RZ, -0x1 ;  /* 0xffffffffff397424 */ /* 0x000fc600078e00ff */
[----:B0-----:R-:W-:-:S04]  /*3de0*/  IMAD.WIDE.U32 R16, R3, UR4, R16 ;  /* 0x0000000403107c25 */ /* 0x001fc8000f8e0010 */
[----:B------:R-:W-:Y:S01]  /*3df0*/  IMAD R3, R3, UR5, RZ ;  /* 0x0000000503037c24 */ /* 0x000fe2000f8e02ff */
[----:B------:R-:W-:Y:S02]  /*3e00*/  ULDC.64 UR4, c[0x0][0x650] ;  /* 0x0001940000047ab9 */ /* 0x000fe40000000a00 */
[----:B------:R-:W-:Y:S01]  /*3e10*/  ISETP.GE.U32.AND P0, PT, R16, UR4, PT ;  /* 0x0000000410007c0c */ /* 0x000fe2000bf06070 */
[--C-:B------:R-:W-:Y:S01]  /*3e20*/  IMAD.IADD R17, R17, 0x1, R3.reuse ;  /* 0x0000000111117824 */ /* 0x100fe200078e0203 */
[----:B------:R-:W-:-:S04]  /*3e30*/  PRMT R3, RZ, 0x7610, R3 ;  /* 0x00007610ff037816 */ /* 0x000fc80000000003 */
[----:B------:R-:W-:-:S13]  /*3e40*/  ISETP.GE.U32.AND.EX P0, PT, R17, UR5, PT, P0 ;  /* 0x0000000511007c0c */ /* 0x000fda000bf06100 */
[----:B------:R-:W-:Y:S05]  /*3e50*/  @P0 BRA `(.L_x_91) ;  /* 0x0000000400640947 */ /* 0x000fea0003800000 */
[----:B---3--:R-:W0:Y:S01]  /*3e60*/  S2R R12, SR_CTAID.X ;  /* 0x00000000000c7919 */ /* 0x008e220000002500 */
[----:B-12-4-:R-:W1:Y:S01]  /*3e70*/  LDC.64 R10, c[0x0][0x628] ;  /* 0x00018a00ff0a7b82 */ /* 0x016e620000000a00 */
[----:B------:R-:W-:Y:S01]  /*3e80*/  ULDC UR4, c[0x0][0x150] ;  /* 0x0000540000047ab9 */ /* 0x000fe20000000800 */
[----:B------:R-:W-:Y:S01]  /*3e90*/  IMAD.MOV.U32 R8, RZ, RZ, R16 ;  /* 0x000000ffff087224 */ /* 0x000fe200078e0010 */
[----:B-----5:R-:W2:Y:S01]  /*3ea0*/  S2R R24, SR_CTAID.Y ;  /* 0x0000000000187919 */ /* 0x020ea20000002600 */
[----:B------:R-:W-:-:S04]  /*3eb0*/  IMAD.MOV.U32 R9, RZ, RZ, R17 ;  /* 0x000000ffff097224 */ /* 0x000fc800078e0011 */
[----:B------:R-:W3:Y:S08]  /*3ec0*/  LDC R21, c[0x0][0x144] ;  /* 0x00005100ff157b82 */ /* 0x000ef00000000800 */
[----:B------:R-:W4:Y:S08]  /*3ed0*/  LDC R0, c[0x0][0x630] ;  /* 0x00018c00ff007b82 */ /* 0x000f300000000800 */
[----:B------:R-:W2:Y:S01]  /*3ee0*/  LDC.64 R14, c[0x0][0x620] ;  /* 0x00018800ff0e7b82 */ /* 0x000ea20000000a00 */
[----:B-1----:R-:W-:-:S04]  /*3ef0*/  ISETP.NE.U32.AND P0, PT, R10, RZ, PT ;  /* 0x000000ff0a00720c */ /* 0x002fc80003f05070 */
[----:B------:R-:W-:Y:S02]  /*3f00*/  ISETP.NE.AND.EX P0, PT, R11, RZ, PT, P0 ;  /* 0x000000ff0b00720c */ /* 0x000fe40003f05300 */
[----:B0-----:R-:W-:-:S05]  /*3f10*/  I2FP.F32.U32 R3, R12 ;  /* 0x0000000c00037245 */ /* 0x001fca0000201000 */
[----:B------:R-:W-:-:S04]  /*3f20*/  FMUL R3, R3, UR4 ;  /* 0x0000000403037c20 */ /* 0x000fc80008400000 */
[----:B------:R0:W1:Y:S02]  /*3f30*/  F2I.U32.TRUNC.NTZ R20, R3 ;  /* 0x0000000300147305 */ /* 0x000064000020f000 */
[----:B---34-:R-:W-:Y:S05]  /*3f40*/  @!P0 BRA `(.L_x_92) ;  /* 0x0000000000288947 */ /* 0x018fea0003800000 */
[----:B0-----:R-:W0:Y:S02]  /*3f50*/  LDC R3, c[0x0][0x634] ;  /* 0x00018d00ff037b82 */ /* 0x001e240000000800 */
        /* <DEDUP_REMOVED lines=9> */
.L_x_92:
[----:B------:R-:W3:Y:S01]  /*3ff0*/  LDC.64 R28, c[0x0][0x640] ;  /* 0x00019000ff1c7b82 */ /* 0x000ee20000000a00 */
[-CC-:B------:R-:W-:Y:S01]  /*4000*/  SHF.R.U64 R57, R8, R0.reuse, R9.reuse ;  /* 0x0000000008397219 */ /* 0x180fe20000001209 */
[----:B-1----:R-:W-:Y:S01]  /*4010*/  IMAD.MOV R20, RZ, RZ, -R20 ;  /* 0x000000ffff147224 */ /* 0x002fe200078e0a14 */
[----:B------:R-:W-:Y:S01]  /*4020*/  SHF.R.U32.HI R0, RZ, R0, R9 ;  /* 0x00000000ff007219 */ /* 0x000fe20000011609 */
[----:B------:R-:W-:Y:S01]  /*4030*/  ULDC UR4, c[0x0][0x154] ;  /* 0x0000550000047ab9 */ /* 0x000fe20000000800 */
[----:B0-----:R-:W-:Y:S01]  /*4040*/  IADD3 R3, P0, RZ, -R57, RZ ;  /* 0x80000039ff037210 */ /* 0x001fe20007f1e0ff */
[----:B------:R-:W-:Y:S02]  /*4050*/  IMAD R21, R21, R20, R12 ;  /* 0x0000001415157224 */ /* 0x000fe400078e020c */
[----:B------:R-:W0:Y:S01]  /*4060*/  LDC R6, c[0x0][0x618] ;  /* 0x00018600ff067b82 */ /* 0x000e220000000800 */
[----:B------:R-:W-:Y:S02]  /*4070*/  IMAD.MOV.U32 R7, RZ, RZ, 0x1 ;  /* 0x00000001ff077424 */ /* 0x000fe400078e00ff */
[----:B------:R-:W-:-:S04]  /*4080*/  IMAD.X R5, RZ, RZ, ~R0, P0 ;  /* 0x000000ffff057224 */ /* 0x000fc800000e0e00 */
[-C--:B--2---:R-:W-:Y:S01]  /*4090*/  IMAD R0, R5, R14.reuse, RZ ;  /* 0x0000000e05007224 */ /* 0x084fe200078e02ff */
[----:B------:R-:W1:Y:S01]  /*40a0*/  LDC R8, c[0x0][0x608] ;  /* 0x00018200ff087b82 */ /* 0x000e620000000800 */
[----:B------:R-:W-:-:S04]  /*40b0*/  IMAD.WIDE.U32 R4, R3, R14, R16 ;  /* 0x0000000e03047225 */ /* 0x000fc800078e0010 */
[----:B------:R-:W-:Y:S01]  /*40c0*/  IMAD R3, R3, R15, R0 ;  /* 0x0000000f03037224 */ /* 0x000fe200078e0200 */
[----:B------:R-:W-:Y:S02]  /*40d0*/  I2FP.F32.U32 R0, R24 ;  /* 0x0000001800007245 */ /* 0x000fe40000201000 */
[----:B------:R-:W2:Y:S01]  /*40e0*/  LDC R26, c[0x0][0x658] ;  /* 0x00019600ff1a7b82 */ /* 0x000ea20000000800 */
[----:B------:R-:W-:Y:S01]  /*40f0*/  IMAD.IADD R3, R5, 0x1, R3 ;  /* 0x0000000105037824 */ /* 0x000fe200078e0203 */
[----:B---3--:R-:W-:Y:S01]  /*4100*/  ISETP.NE.U32.AND P0, PT, R28, RZ, PT ;  /* 0x000000ff1c00720c */ /* 0x008fe20003f05070 */
[----:B------:R-:W-:Y:S01]  /*4110*/  FMUL R0, R0, UR4 ;  /* 0x0000000400007c20 */ /* 0x000fe20008400000 */
[----:B------:R-:W-:Y:S02]  /*4120*/  IMAD.MOV.U32 R5, RZ, RZ, -0x1 ;  /* 0xffffffffff057424 */ /* 0x000fe400078e00ff */
[----:B------:R-:W-:Y:S01]  /*4130*/  ISETP.NE.AND.EX P0, PT, R29, RZ, PT, P0 ;  /* 0x000000ff1d00720c */ /* 0x000fe20003f05300 */
[----:B------:R3:W4:Y:S01]  /*4140*/  F2I.U32.TRUNC.NTZ R13, R0 ;  /* 0x00000000000d7305 */ /* 0x000722000020f000 */
[----:B------:R-:W3:Y:S01]  /*4150*/  LDC R15, c[0x0][0x148] ;  /* 0x00005200ff0f7b82 */ /* 0x000ee20000000800 */
[----:B0-----:R-:W-:-:S02]  /*4160*/  SHF.R.U64 R12, R4, R6, R3 ;  /* 0x00000006040c7219 */ /* 0x001fc40000001203 */
[----:B------:R-:W-:-:S05]  /*4170*/  SHF.R.U32.HI R3, RZ, R6, R3 ;  /* 0x00000006ff037219 */ /* 0x000fca0000011603 */
[----:B------:R-:W0:Y:S01]  /*4180*/  LDC R20, c[0x0][0x600] ;  /* 0x00018000ff147b82 */ /* 0x000e220000000800 */
[-CC-:B-1----:R-:W-:Y:S02]  /*4190*/  SHF.R.U64 R10, R12, R8.reuse, R3.reuse ;  /* 0x000000080c0a7219 */ /* 0x182fe40000001203 */
[----:B------:R-:W-:-:S05]  /*41a0*/  SHF.R.U32.HI R3, RZ, R8, R3 ;  /* 0x00000008ff037219 */ /* 0x000fca0000011603 */
[----:B------:R-:W1:Y:S01]  /*41b0*/  LDC R27, c[0x0][0x648] ;  /* 0x00019200ff1b7b82 */ /* 0x000e620000000800 */
[-C--:B--2---:R-:W-:Y:S02]  /*41c0*/  SHF.L.U32 R4, R5, R26.reuse, RZ ;  /* 0x0000001a05047219 */ /* 0x084fe400000006ff */
[-CC-:B------:R-:W-:Y:S02]  /*41d0*/  SHF.R.U64 R14, R10, R26.reuse, R3.reuse ;  /* 0x0000001a0a0e7219 */ /* 0x180fe40000001203 */
[----:B------:R-:W-:Y:S02]  /*41e0*/  SHF.R.U32.HI R5, RZ, R26, R3 ;  /* 0x0000001aff057219 */ /* 0x000fe40000011603 */
[----:B------:R-:W-:Y:S01]  /*41f0*/  LOP3.LUT R25, RZ, R4, RZ, 0x33, !PT ;  /* 0x00000004ff197212 */ /* 0x000fe200078e33ff */
[----:B------:R-:W2:Y:S01]  /*4200*/  LDC R30, c[0x0][0x638] ;  /* 0x00018e00ff1e7b82 */ /* 0x000ea20000000800 */
[----:B------:R-:W-:Y:S01]  /*4210*/  SHF.L.U32 R26, R7, R26, RZ ;  /* 0x0000001a071a7219 */ /* 0x000fe200000006ff */
[----:B------:R-:W-:-:S06]  /*4220*/  IMAD.MOV.U32 R4, RZ, RZ, R14 ;  /* 0x000000ffff047224 */ /* 0x000fcc00078e000e */
[----:B------:R-:W0:Y:S01]  /*4230*/  LDC R31, c[0x0][0x610] ;  /* 0x00018400ff1f7b82 */ /* 0x000e220000000800 */
[----:B----4-:R-:W-:Y:S05]  /*4240*/  @!P0 BRA `(.L_x_93) ;  /* 0x0000000000288947 */ /* 0x010fea0003800000 */
[----:B------:R-:W4:Y:S02]  /*4250*/  LDC R3, c[0x0][0x64c] ;  /* 0x00019300ff037b82 */ /* 0x000f240000000800 */
[----:B----4-:R-:W-:-:S05]  /*4260*/  IADD3 R3, P0, R14, R3, RZ ;  /* 0x000000030e037210 */ /* 0x010fca0007f1e0ff */
        /* <DEDUP_REMOVED lines=8> */
.L_x_93:
[----:B------:R-:W-:Y:S01]  /*42f0*/  ISETP.NE.AND P0, PT, R2, 0x1, PT ;  /* 0x000000010200780c */ /* 0x000fe20003f05270 */
[----:B0-----:R-:W-:Y:S01]  /*4300*/  VIADD R7, R20, 0xffffffff ;  /* 0xffffffff14077836 */ /* 0x001fe20000000000 */
[----:B-1-3--:R-:W-:Y:S01]  /*4310*/  SHF.R.U64 R0, R4, R27, R5 ;  /* 0x0000001b04007219 */ /* 0x00afe20000001205 */
[----:B------:R-:W-:Y:S01]  /*4320*/  IMAD.MOV R13, RZ, RZ, -R13 ;  /* 0x000000ffff0d7224 */ /* 0x000fe200078e0a0d */
[----:B------:R-:W-:Y:S01]  /*4330*/  LOP3.LUT R5, R10, R25, RZ, 0xc0, !PT ;  /* 0x000000190a057212 */ /* 0x000fe200078ec0ff */
[----:B------:R-:W-:Y:S01]  /*4340*/  IMAD.MOV.U32 R4, RZ, RZ, 0x1 ;  /* 0x00000001ff047424 */ /* 0x000fe200078e00ff */
[----:B------:R-:W-:Y:S01]  /*4350*/  LOP3.LUT R12, R12, R7, RZ, 0xc0, !PT ;  /* 0x000000070c0c7212 */ /* 0x000fe200078ec0ff */
[----:B------:R-:W-:Y:S02]  /*4360*/  IMAD.MOV R3, RZ, RZ, -R0 ;  /* 0x000000ffff037224 */ /* 0x000fe400078e0a00 */
[----:B------:R-:W-:Y:S02]  /*4370*/  IMAD R0, R26, R0, R5 ;  /* 0x000000001a007224 */ /* 0x000fe400078e0205 */
[----:B--2---:R-:W-:-:S02]  /*4380*/  IMAD R3, R3, R30, R14 ;  /* 0x0000001e03037224 */ /* 0x004fc400078e020e */
[----:B------:R-:W-:Y:S02]  /*4390*/  @P0 IMAD R21, R15, R13, R24 ;  /* 0x0000000d0f150224 */ /* 0x000fe400078e0218 */
[----:B------:R-:W-:Y:S01]  /*43a0*/  IMAD R5, R3, R20, R12 ;  /* 0x0000001403057224 */ /* 0x000fe200078e020c */
[----:B------:R-:W-:Y:S01]  /*43b0*/  PRMT R3, R4, 0x7610, R3 ;  /* 0x0000761004037816 */ /* 0x000fe20000000003 */
[----:B------:R-:W-:-:S05]  /*43c0*/  IMAD R0, R0, R31, R21 ;  /* 0x0000001f00007224 */ /* 0x000fca00078e0215 */
[----:B------:R-:W-:Y:S02]  /*43d0*/  SEL R59, R5, R0, !P0 ;  /* 0x00000000053b7207 */ /* 0x000fe40004000000 */
[----:B------:R-:W-:-:S07]  /*43e0*/  SEL R0, R0, R5, !P0 ;  /* 0x0000000500007207 */ /* 0x000fce0004000000 */
.L_x_91:
[----:B------:R-:W-:Y:S01]  /*43f0*/  LOP3.LUT P0, RZ, R3, 0xff, RZ, 0xc0, !PT ;  /* 0x000000ff03ff7812 */ /* 0x000fe2000780c0ff */
[----:B------:R-:W-:-:S12]  /*4400*/  IMAD.MOV.U32 R58, RZ, RZ, R0 ;  /* 0x000000ffff3a7224 */ /* 0x000fd800078e0000 */
[----:B------:R-:W-:Y:S05]  /*4410*/  @P0 BRA `(.L_x_94) ;  /* 0xffffffc800c40947 */ /* 0x000fea000383ffff */
[----:B------:R-:W-:Y:S05]  /*4420*/  EXIT ;  /* 0x000000000000794d */ /* 0x000fea0003800000 */
.L_x_3:
[----:B0-----:R-:W-:Y:S01]  /*4430*/  ULDC.64 UR4, c[0x0][0x650] ;  /* 0x0001940000047ab9 */ /* 0x001fe20000000a00 */
        /* <DEDUP_REMOVED lines=25> */
.L_x_96:
[--C-:B------:R-:W-:Y:S01]  /*45d0*/  SHF.R.U64 R12, R10, R14, R11.reuse ;  /* 0x0000000e0a0c7219 */ /* 0x100fe2000000120b */
[----:B------:R-:W0:Y:S01]  /*45e0*/  LDC R22, c[0x0][0x618] ;  /* 0x00018600ff167b82 */ /* 0x000e220000000800 */
[----:B------:R-:W-:Y:S01]  /*45f0*/  I2FP.F32.U32 R6, R4 ;  /* 0x0000000400067245 */ /* 0x000fe20000201000 */
[----:B------:R-:W-:Y:S01]  /*4600*/  ULDC UR4, c[0x0][0x150] ;  /* 0x0000540000047ab9 */ /* 0x000fe20000000800 */
[----:B------:R-:W-:Y:S02]  /*4610*/  SHF.R.U32.HI R5, RZ, R14, R11 ;  /* 0x0000000eff057219 */ /* 0x000fe4000001160b */
[----:B------:R-:W-:Y:S01]  /*4620*/  IADD3 R9, P0, RZ, -R12, RZ ;  /* 0x8000000cff097210 */ /* 0x000fe20007f1e0ff */
[----:B------:R-:W-:Y:S01]  /*4630*/  FMUL R11, R6, UR4 ;  /* 0x00000004060b7c20 */ /* 0x000fe20008400000 */
[----:B------:R-:W-:Y:S01]  /*4640*/  ULDC UR4, c[0x0][0x154] ;  /* 0x0000550000047ab9 */ /* 0x000fe20000000800 */
[----:B------:R-:W1:Y:S02]  /*4650*/  LDC.64 R24, c[0x0][0x640] ;  /* 0x00019000ff187b82 */ /* 0x000e640000000a00 */
[----:B------:R-:W-:-:S02]  /*4660*/  IMAD.X R5, RZ, RZ, ~R5, P0 ;  /* 0x000000ffff057224 */ /* 0x000fc400000e0e05 */
[----:B------:R-:W2:Y:S01]  /*4670*/  F2I.U32.TRUNC.NTZ R11, R11 ;  /* 0x0000000b000b7305 */ /* 0x000ea2000020f000 */
[----:B------:R-:W-:-:S03]  /*4680*/  IMAD.WIDE.U32 R6, R9, R20, R16 ;  /* 0x0000001409067225 */ /* 0x000fc600078e0010 */
[----:B------:R-:W3:Y:S01]  /*4690*/  LDC R13, c[0x0][0x144] ;  /* 0x00005100ff0d7b82 */ /* 0x000ee20000000800 */
[----:B------:R-:W-:-:S04]  /*46a0*/  IMAD R8, R5, R20, RZ ;  /* 0x0000001405087224 */ /* 0x000fc800078e02ff */
[----:B------:R-:W-:Y:S02]  /*46b0*/  IMAD R5, R9, R21, R8 ;  /* 0x0000001509057224 */ /* 0x000fe400078e0208 */
[----:B------:R-:W-:Y:S01]  /*46c0*/  IMAD.MOV.U32 R8, RZ, RZ, -0x1 ;  /* 0xffffffffff087424 */ /* 0x000fe200078e00ff */
[----:B------:R-:W4:Y:S01]  /*46d0*/  LDC R14, c[0x0][0x608] ;  /* 0x00018200ff0e7b82 */ /* 0x000f220000000800 */
[----:B------:R-:W-:Y:S01]  /*46e0*/  IMAD.IADD R5, R7, 0x1, R5 ;  /* 0x0000000107057824 */ /* 0x000fe200078e0205 */
[----:B------:R-:W-:-:S04]  /*46f0*/  I2FP.F32.U32 R7, R3 ;  /* 0x0000000300077245 */ /* 0x000fc80000201000 */
[-C--:B0-----:R-:W-:Y:S01]  /*4700*/  SHF.R.U64 R10, R6, R22.reuse, R5 ;  /* 0x00000016060a7219 */ /* 0x081fe20000001205 */
[----:B--2---:R-:W-:Y:S01]  /*4710*/  IMAD.MOV R6, RZ, RZ, -R11 ;  /* 0x000000ffff067224 */ /* 0x004fe200078e0a0b */
[----:B------:R-:W0:Y:S01]  /*4720*/  LDC R9, c[0x0][0x658] ;  /* 0x00019600ff097b82 */ /* 0x000e220000000800 */
[----:B-1----:R-:W-:Y:S01]  /*4730*/  ISETP.NE.U32.AND P0, PT, R24, RZ, PT ;  /* 0x000000ff1800720c */ /* 0x002fe20003f05070 */
[----:B------:R-:W-:Y:S01]  /*4740*/  FMUL R7, R7, UR4 ;  /* 0x0000000407077c20 */ /* 0x000fe20008400000 */
[----:B------:R-:W-:Y:S02]  /*4750*/  SHF.R.U32.HI R5, RZ, R22, R5 ;  /* 0x00000016ff057219 */ /* 0x000fe40000011605 */
[----:B------:R-:W-:-:S03]  /*4760*/  ISETP.NE.AND.EX P0, PT, R25, RZ, PT, P0 ;  /* 0x000000ff1900720c */ /* 0x000fc60003f05300 */
[----:B------:R-:W1:Y:S01]  /*4770*/  LDC R20, c[0x0][0x148] ;  /* 0x00005200ff147b82 */ /* 0x000e620000000800 */
[----:B---3--:R-:W-:Y:S02]  /*4780*/  IMAD R23, R13, R6, R4 ;  /* 0x000000060d177224 */ /* 0x008fe400078e0204 */
[----:B------:R-:W-:-:S05]  /*4790*/  IMAD.MOV.U32 R6, RZ, RZ, 0x1 ;  /* 0x00000001ff067424 */ /* 0x000fca00078e00ff */
[----:B------:R-:W2:Y:S01]  /*47a0*/  LDC R21, c[0x0][0x600] ;  /* 0x00018000ff157b82 */ /* 0x000ea20000000800 */
[-CC-:B----4-:R-:W-:Y:S02]  /*47b0*/  SHF.R.U64 R13, R10, R14.reuse, R5.reuse ;  /* 0x0000000e0a0d7219 */ /* 0x190fe40000001205 */
[----:B------:R-:W-:Y:S02]  /*47c0*/  SHF.R.U32.HI R4, RZ, R14, R5 ;  /* 0x0000000eff047219 */ /* 0x000fe40000011605 */
[----:B------:R3:W4:Y:S03]  /*47d0*/  F2I.U32.TRUNC.NTZ R14, R7 ;  /* 0x00000007000e7305 */ /* 0x000726000020f000 */
[----:B------:R-:W1:Y:S01]  /*47e0*/  LDC R26, c[0x0][0x648] ;  /* 0x00019200ff1a7b82 */ /* 0x000e620000000800 */
[-C--:B0-----:R-:W-:Y:S02]  /*47f0*/  SHF.R.U64 R15, R13, R9.reuse, R4 ;  /* 0x000000090d0f7219 */ /* 0x081fe40000001204 */
[----:B------:R-:W-:-:S02]  /*4800*/  SHF.L.U32 R8, R8, R9, RZ ;  /* 0x0000000908087219 */ /* 0x000fc400000006ff */
[-C--:B------:R-:W-:Y:S01]  /*4810*/  SHF.R.U32.HI R5, RZ, R9.reuse, R4 ;  /* 0x00000009ff057219 */ /* 0x080fe20000011604 */
[----:B------:R-:W-:Y:S01]  /*4820*/  IMAD.MOV.U32 R4, RZ, RZ, R15 ;  /* 0x000000ffff047224 */ /* 0x000fe200078e000f */
[----:B------:R-:W-:Y:S01]  /*4830*/  SHF.L.U32 R22, R6, R9, RZ ;  /* 0x0000000906167219 */ /* 0x000fe200000006ff */
[----:B------:R-:W0:Y:S01]  /*4840*/  LDC R27, c[0x0][0x638] ;  /* 0x00018e00ff1b7b82 */ /* 0x000e220000000800 */
[----:B------:R-:W-:-:S07]  /*4850*/  LOP3.LUT R28, RZ, R8, RZ, 0x33, !PT ;  /* 0x00000008ff1c7212 */ /* 0x000fce00078e33ff */
        /* <DEDUP_REMOVED lines=12> */
.L_x_97:
[----:B------:R-:W-:Y:S01]  /*4920*/  ISETP.NE.AND P0, PT, R2, 0x1, PT ;  /* 0x000000010200780c */ /* 0x000fe20003f05270 */
[----:B--2---:R-:W-:Y:S01]  /*4930*/  VIADD R7, R21, 0xffffffff ;  /* 0xffffffff15077836 */ /* 0x004fe20000000000 */
[----:B-1----:R-:W-:Y:S01]  /*4940*/  SHF.R.U64 R5, R4, R26, R5 ;  /* 0x0000001a04057219 */ /* 0x002fe20000001205 */
[----:B------:R-:W-:Y:S01]  /*4950*/  IMAD.MOV R14, RZ, RZ, -R14 ;  /* 0x000000ffff0e7224 */ /* 0x000fe200078e0a0e */
[----:B------:R-:W-:Y:S01]  /*4960*/  LOP3.LUT R4, R13, R28, RZ, 0xc0, !PT ;  /* 0x0000001c0d047212 */ /* 0x000fe200078ec0ff */
[----:B------:R-:W-:Y:S01]  /*4970*/  IMAD.MOV.U32 R8, RZ, RZ, R12 ;  /* 0x000000ffff087224 */ /* 0x000fe200078e000c */
[----:B------:R-:W-:Y:S01]  /*4980*/  LOP3.LUT R10, R10, R7, RZ, 0xc0, !PT ;  /* 0x000000070a0a7212 */ /* 0x000fe200078ec0ff */
[----:B------:R-:W-:Y:S02]  /*4990*/  IMAD.MOV R6, RZ, RZ, -R5 ;  /* 0x000000ffff067224 */ /* 0x000fe400078e0a05 */
[----:B------:R-:W-:-:S04]  /*49a0*/  IMAD R4, R22, R5, R4 ;  /* 0x0000000516047224 */ /* 0x000fc800078e0204 */
[----:B------:R-:W-:Y:S02]  /*49b0*/  @P0 IMAD R23, R20, R14, R3 ;  /* 0x0000000e14170224 */ /* 0x000fe400078e0203 */
[----:B0-----:R-:W-:Y:S02]  /*49c0*/  IMAD R3, R6, R27, R15 ;  /* 0x0000001b06037224 */ /* 0x001fe400078e020f */
[----:B------:R-:W-:Y:S02]  /*49d0*/  IMAD R7, R4, R29, R23 ;  /* 0x0000001d04077224 */ /* 0x000fe400078e0217 */
[----:B------:R-:W-:Y:S02]  /*49e0*/  IMAD R4, R3, R21, R10 ;  /* 0x0000001503047224 */ /* 0x000fe400078e020a */
[----:B------:R-:W-:-:S03]  /*49f0*/  IMAD.MOV.U32 R6, RZ, RZ, 0x1 ;  /* 0x00000001ff067424 */ /* 0x000fc600078e00ff */
[----:B------:R-:W-:Y:S02]  /*4a00*/  SEL R9, R4, R7, !P0 ;  /* 0x0000000704097207 */ /* 0x000fe40004000000 */
[----:B------:R-:W-:-:S07]  /*4a10*/  SEL R7, R7, R4, !P0 ;  /* 0x0000000407077207 */ /* 0x000fce0004000000 */
.L_x_95:
[----:B------:R-:W-:-:S08]  /*4a20*/  NOP ;  /* 0x0000000000007918 */ /* 0x000fd00000000000 */
[----:B------:R-:W0:-:S00]  /*4a30*/  USETMAXREG.DEALLOC.CTAPOOL 0x28 ;  /* 0x00000028000079c8 */ /* 0x000e0000080e0500 */
[----:B0-----:R-:W-:-:S13]  /*4a40*/  ISETP.NE.AND P0, PT, R0, RZ, PT ;  /* 0x000000ff0000720c */ /* 0x001fda0003f05270 */
[----:B------:R-:W-:Y:S05]  /*4a50*/  @P0 EXIT ;  /* 0x000000000000094d */ /* 0x000fea0003800000 */
[----:B------:R-:W-:Y:S01]  /*4a60*/  LOP3.LUT P0, RZ, R6, 0xff, RZ, 0xc0, !PT ;  /* 0x000000ff06ff7812 */ /* 0x000fe2000780c0ff */
[----:B------:R-:W-:Y:S02]  /*4a70*/  IMAD.MOV.U32 R3, RZ, RZ, 0x1 ;  /* 0x00000001ff037424 */ /* 0x000fe400078e00ff */
[----:B------:R-:W-:-:S10]  /*4a80*/  IMAD.MOV.U32 R0, RZ, RZ, RZ ;  /* 0x000000ffff007224 */ /* 0x000fd400078e00ff */
[----:B------:R-:W-:Y:S05]  /*4a90*/  @!P0 BRA `(.L_x_98) ;  /* 0x0000000c00348947 */ /* 0x000fea0003800000 */
[----:B------:R-:W0:Y:S01]  /*4aa0*/  LDC R0, c[0x0][0x28c] ;  /* 0x0000a300ff007b82 */ /* 0x000e220000000800 */
[----:B------:R-:W-:Y:S01]  /*4ab0*/  ULDC UR5, c[0x0][0x600] ;  /* 0x0001800000057ab9 */ /* 0x000fe20000000800 */
[----:B------:R-:W-:Y:S01]  /*4ac0*/  ULDC UR4, c[0x0][0xc] ;  /* 0x0000030000047ab9 */ /* 0x000fe20000000800 */
[----:B------:R-:W-:Y:S01]  /*4ad0*/  UIADD3 UR16, UR5, -0x1, URZ ;  /* 0xffffffff05107890 */ /* 0x000fe2000fffe03f */
[C---:B------:R-:W-:Y:S01]  /*4ae0*/  LOP3.LUT P2, RZ, R18.reuse, 0x7f, RZ, 0xc0, !PT ;  /* 0x0000007f12ff7812 */ /* 0x040fe2000784c0ff */
[----:B------:R-:W-:Y:S01]  /*4af0*/  ULDC UR6, c[0x0][0x658] ;  /* 0x0001960000067ab9 */ /* 0x000fe20000000800 */
[----:B------:R-:W-:Y:S01]  /*4b00*/  ULDC UR5, c[0x0][0x10] ;  /* 0x0000040000057ab9 */ /* 0x000fe20000000800 */
[----:B------:R-:W-:Y:S01]  /*4b10*/  UMOV UR7, 0xffffffff ;  /* 0xffffffff00077882 */ /* 0x000fe20000000000 */
[----:B------:R-:W-:Y:S01]  /*4b20*/  UMOV UR8, 0x1 ;  /* 0x0000000100087882 */ /* 0x000fe20000000000 */
[----:B------:R-:W-:Y:S01]  /*4b30*/  UIMAD.WIDE.U32 UR4, UR4, UR5, URZ ;  /* 0x00000005040472a5 */ /* 0x000fe2000f8e003f */
[----:B------:R-:W-:Y:S01]  /*4b40*/  LOP3.LUT P0, RZ, R18, 0x1f, RZ, 0xc0, !PT ;  /* 0x0000001f12ff7812 */ /* 0x000fe2000780c0ff */
[----:B------:R-:W-:Y:S01]  /*4b50*/  USHF.L.U32 UR7, UR7, UR6, URZ ;  /* 0x0000000607077299 */ /* 0x000fe2000800063f */
[----:B------:R-:W-:Y:S01]  /*4b60*/  BSSY B0, `(.L_x_98) ;  /* 0x00000c0000007945 */ /* 0x000fe20003800000 */
[----:B------:R-:W-:Y:S01]  /*4b70*/  USHF.L.U32 UR18, UR8, UR6, URZ ;  /* 0x0000000608127299 */ /* 0x000fe2000800063f */
[----:B------:R-:W-:Y:S01]  /*4b80*/  IMAD.MOV.U32 R11, RZ, RZ, 0x1 ;  /* 0x00000001ff0b7424 */ /* 0x000fe200078e00ff */
[----:B------:R-:W-:Y:S01]  /*4b90*/  LOP3.LUT R18, R19, 0x2, RZ, 0xfc, !PT ;  /* 0x0000000213127812 */ /* 0x000fe200078efcff */
[----:B------:R-:W-:Y:S01]  /*4ba0*/  ULDC UR6, c[0x0][0x14] ;  /* 0x0000050000067ab9 */ /* 0x000fe20000000800 */
[----:B------:R-:W-:Y:S01]  /*4bb0*/  PLOP3.LUT P0, PT, P0, P2, PT, 0x8a, 0x0 ;  /* 0x000000000000781c */ /* 0x000fe20000705172 */
[----:B------:R-:W-:-:S02]  /*4bc0*/  UIMAD.WIDE.U32 UR20, UR4, UR6, URZ ;  /* 0x00000006041472a5 */ /* 0x000fc4000f8e003f */
[----:B------:R-:W-:Y:S02]  /*4bd0*/  UIMAD UR13, UR5, UR6, URZ ;  /* 0x00000006050d72a4 */ /* 0x000fe4000f8e023f */
[----:B------:R-:W-:Y:S01]  /*4be0*/  ULOP3.LUT UR17, URZ, UR7, URZ, 0x33, !UPT ;  /* 0x000000073f117292 */ /* 0x000fe2000f8e333f */
[----:B0-----:R-:W-:Y:S01]  /*4bf0*/  VIADD R0, R0, 0x1f ;  /* 0x0000001f00007836 */ /* 0x001fe20000000000 */
[----:B------:R-:W-:Y:S01]  /*4c00*/  UIADD3 UR13, UR21, UR13, URZ ;  /* 0x0000000d150d7290 */ /* 0x000fe2000fffe03f */
[----:B------:R-:W-:-:S03]  /*4c10*/  ULDC.64 UR22, c[0x0][0x198] ;  /* 0x0000660000167ab9 */ /* 0x000fc60000000a00 */
[----:B------:R-:W-:-:S04]  /*4c20*/  SHF.R.S32.HI R3, RZ, 0x1f, R0 ;  /* 0x0000001fff037819 */ /* 0x000fc80000011400 */
[----:B------:R-:W-:Y:S01]  /*4c30*/  LEA.HI R3, R3, R0, RZ, 0x5 ;  /* 0x0000000003037211 */ /* 0x000fe200078f28ff */
[----:B------:R-:W-:-:S03]  /*4c40*/  IMAD.MOV.U32 R0, RZ, RZ, RZ ;  /* 0x000000ffff007224 */ /* 0x000fc600078e00ff */
[----:B------:R-:W-:Y:S01]  /*4c50*/  SHF.R.S32.HI R13, RZ, 0x5, R3 ;  /* 0x00000005ff0d7819 */ /* 0x000fe20000011403 */
[----:B------:R-:W-:-:S04]  /*4c60*/  IMAD.MOV.U32 R3, RZ, RZ, 0x1 ;  /* 0x00000001ff037424 */ /* 0x000fc800078e00ff */
[----:B------:R-:W-:-:S07]  /*4c70*/  VIADD R10, R13, 0x1 ;  /* 0x000000010d0a7836 */ /* 0x000fce0000000000 */
.L_x_110:
[----:B------:R-:W-:-:S03]  /*4c80*/  UMOV UR4, 0xffffffff ;  /* 0xffffffff00047882 */ /* 0x000fc60000000000 */
[----:B------:R-:W-:Y:S05]  /*4c90*/  BRA.DIV UR4, `(.L_x_99) ;  /* 0x0000000e04a07947 */ /* 0x000fea000b800000 */
[----:B------:R-:W-:-:S13]  /*4ca0*/  ELECT P6, URZ, PT ;  /* 0x00000000003f782f */ /* 0x000fda00038c0000 */
.L_x_121:
[----:B------:R-:W0:Y:S01]  /*4cb0*/  LDC R4, c[0x0][0x28c] ;  /* 0x0000a300ff047b82 */ /* 0x000e220000000800 */
[----:B------:R-:W-:Y:S01]  /*4cc0*/  BSSY B1, `(.L_x_100) ;  /* 0x0000037000017945 */ /* 0x000fe20003800000 */
[----:B0-----:R-:W-:-:S13]  /*4cd0*/  ISETP.LT.OR P6, PT, R4, 0x1, !P6 ;  /* 0x000000010400780c */ /* 0x001fda00077c1670 */
[----:B------:R-:W-:Y:S05]  /*4ce0*/  @P6 BRA `(.L_x_101) ;  /* 0x0000000000d06947 */ /* 0x000fea0003800000 */
[----:B------:R-:W-:Y:S02]  /*4cf0*/  IMAD.SHL.U32 R14, R9, 0x40, RZ ;  /* 0x00000040090e7824 */ /* 0x000fe400078e00ff */
[----:B------:R-:W-:Y:S02]  /*4d00*/  IMAD.SHL.U32 R15, R7, 0x80, RZ ;  /* 0x00000080070f7824 */ /* 0x000fe400078e00ff */
[----:B------:R-:W-:Y:S02]  /*4d10*/  IMAD.MOV.U32 R20, RZ, RZ, RZ ;  /* 0x000000ffff147224 */ /* 0x000fe400078e00ff */
[----:B------:R-:W-:Y:S02]  /*4d20*/  IMAD.MOV.U32 R4, RZ, RZ, R10 ;  /* 0x000000ffff047224 */ /* 0x000fe400078e000a */
[----:B------:R-:W-:Y:S02]  /*4d30*/  IMAD.MOV.U32 R5, RZ, RZ, R3 ;  /* 0x000000ffff057224 */ /* 0x000fe400078e0003 */
[----:B------:R-:W-:-:S07]  /*4d40*/  IMAD.MOV.U32 R6, RZ, RZ, R0 ;  /* 0x000000ffff067224 */ /* 0x000fce00078e0000 */
.L_x_105:
[----:B------:R-:W0:Y:S01]  /*4d50*/  S2R R12, SR_CgaCtaId ;  /* 0x00000000000c7919 */ /* 0x000e220000008800 */
[----:B------:R-:W-:Y:S01]  /*4d60*/  MOV R7, 0x400 ;  /* 0x0000040000077802 */ /* 0x000fe20000000f00 */
[----:B------:R-:W1:Y:S03]  /*4d70*/  @!P2 LDC R9, c[0x0][0x500] ;  /* 0x00014000ff09ab82 */ /* 0x000e660000000800 */
[----:B0-----:R-:W-:Y:S02]  /*4d80*/  LEA R21, R12, R7, 0x18 ;  /* 0x000000070c157211 */ /* 0x001fe400078ec0ff */
[----:B------:R-:W-:-:S03]  /*4d90*/  SHF.L.U32 R7, R5, 0x1f, RZ ;  /* 0x0000001f05077819 */ /* 0x000fc600000006ff */
[----:B------:R-:W-:-:S04]  /*4da0*/  IMAD R12, R6, 0x8, R21 ;  /* 0x00000008060c7824 */ /* 0x000fc800078e0215 */
[----:B------:R-:W0:Y:S02]  /*4db0*/  SYNCS.PHASECHK.TRANS64.TRYWAIT P1, [R12+URZ+0x20], R7 ;  /* 0x000020070c0075a7 */ /* 0x000e24000802017f */
[----:B01----:R-:W-:Y:S05]  /*4dc0*/  @!P1 BRA `(.L_x_102) ;  /* 0x0000000c00749947 */ /* 0x003fea0003800000 */
.L_x_122:
[----:B0-----:R-:W-:Y:S01]  /*4dd0*/  PRMT R7, R18, 0x9910, RZ ;  /* 0x0000991012077816 */ /* 0x001fe200000000ff */
[----:B------:R0:W-:Y:S03]  /*4de0*/  @!P2 SYNCS.ARRIVE.TRANS64 RZ, [R12+URZ], R9 ;  /* 0x000000090cffa9a7 */ /* 0x0001e6000800003f */
[----:B------:R-:W-:-:S13]  /*4df0*/  ISETP.NE.AND P1, PT, R7, 0x2, PT ;  /* 0x000000020700780c */ /* 0x000fda0003f25270 */
[----:B0-----:R-:W-:Y:S05]  /*4e00*/  @P1 BRA `(.L_x_103) ;  /* 0x0000000000041947 */ /* 0x001fea0003800000 */
[----:B------:R-:W-:Y:S01]  /*4e10*/  BPT.TRAP 0x1 ;  /* 0x000000040000795c */ /* 0x000fe20000300000 */
.L_x_103:
[----:B------:R-:W-:Y:S05]  /*4e20*/  @P0 BRA `(.L_x_104) ;  /* 0x0000000000040947 */ /* 0x000fea0003800000 */
[----:B------:R-:W-:Y:S01]  /*4e30*/  BPT.TRAP 0x1 ;  /* 0x000000040000795c */ /* 0x000fe20000300000 */
.L_x_104:
[--C-:B------:R-:W-:Y:S01]  /*4e40*/  IMAD R7, R6, 0x2000, R21.reuse ;  /* 0x0000200006077824 */ /* 0x100fe200078e0215 */
[----:B------:R-:W-:Y:S01]  /*4e50*/  R2UR UR9, R12 ;  /* 0x000000000c0972ca */ /* 0x000fe200000e0000 */
[----:B------:R-:W-:Y:S01]  /*4e60*/  IMAD R21, R6, 0x1000, R21 ;  /* 0x0000100006157824 */ /* 0x000fe200078e0215 */
[----:B------:R-:W-:Y:S01]  /*4e70*/  UIADD3 UR4, UP0, UR22, 0xf0, URZ ;  /* 0x000000f016047890 */ /* 0x000fe2000ff1e03f */
[----:B------:R-:W-:Y:S01]  /*4e80*/  VIADD R4, R4, 0xffffffff ;  /* 0xffffffff04047836 */ /* 0x000fe20000000000 */
[----:B------:R-:W-:Y:S01]  /*4e90*/  R2UR UR5, R7 ;  /* 0x00000000070572ca */ /* 0x000fe200000e0000 */
[----:B------:R-:W-:Y:S01]  /*4ea0*/  UIADD3 UR24, UP1, UR22, 0x1f0, URZ ;  /* 0x000001f016187890 */ /* 0x000fe2000ff3e03f */
[----:B------:R-:W-:Y:S01]  /*4eb0*/  R2UR UR8, R21 ;  /* 0x00000000150872ca */ /* 0x000fe200000e0000 */
[----:B------:R-:W-:Y:S01]  /*4ec0*/  VIADD R6, R6, 0x1 ;  /* 0x0000000106067836 */ /* 0x000fe20000000000 */
[----:B------:R-:W-:Y:S01]  /*4ed0*/  R2UR UR11, R15 ;  /* 0x000000000f0b72ca */ /* 0x000fe200000e0000 */
[----:B------:R-:W-:Y:S01]  /*4ee0*/  UIADD3.X UR25, URZ, UR23, URZ, UP1, !UPT ;  /* 0x000000173f197290 */ /* 0x000fe20008ffe43f */
[----:B------:R-:W-:Y:S01]  /*4ef0*/  R2UR UR10, R20 ;  /* 0x00000000140a72ca */ /* 0x000fe200000e0000 */
[----:B------:R-:W-:Y:S01]  /*4f00*/  UMOV UR6, 0x0 ;  /* 0x0000000000067882 */ /* 0x000fe20000000000 */
[----:B------:R-:W-:Y:S01]  /*4f10*/  R2UR UR12, R8 ;  /* 0x00000000080c72ca */ /* 0x000fe200000e0000 */
[----:B------:R-:W-:Y:S01]  /*4f20*/  UMOV UR7, 0x10000000 ;  /* 0x1000000000077882 */ /* 0x000fe20000000000 */
[----:B------:R-:W-:Y:S01]  /*4f30*/  R2UR UR19, R14 ;  /* 0x000000000e1372ca */ /* 0x000fe200000e0000 */
[----:B------:R-:W-:Y:S01]  /*4f40*/  VIADD R20, R20, 0x20 ;  /* 0x0000002014147836 */ /* 0x000fe20000000000 */
[----:B------:R-:W-:Y:S01]  /*4f50*/  ISETP.GT.AND P3, PT, R4, 0x1, PT ;  /* 0x000000010400780c */ /* 0x000fe20003f64270 */
[----:B------:R-:W-:Y:S01]  /*4f60*/  UIADD3 UR14, UR5, 0x100, URZ ;  /* 0x00000100050e7890 */ /* 0x000fe2000fffe03f */
[----:B------:R-:W-:Y:S01]  /*4f70*/  ISETP.NE.AND P1, PT, R6, 0x4, PT ;  /* 0x000000040600780c */ /* 0x000fe20003f25270 */
[----:B------:R-:W-:-:S02]  /*4f80*/  UIADD3.X UR5, URZ, UR23, URZ, UP0, !UPT ;  /* 0x000000173f057290 */ /* 0x000fc400087fe43f */
[----:B------:R-:W-:Y:S01]  /*4f90*/  UIADD3 UR15, UR8, 0x8100, URZ ;  /* 0x00008100080f7890 */ /* 0x000fe2000fffe03f */
[----:B------:R-:W-:Y:S02]  /*4fa0*/  SEL R12, RZ, 0x1, P1 ;  /* 0x00000001ff0c7807 */ /* 0x000fe40000800000 */
[----:B------:R-:W-:Y:S01]  /*4fb0*/  UMOV UR8, UR14 ;  /* 0x0000000e00087c82 */ /* 0x000fe20008000000 */
[----:B------:R-:W-:Y:S02]  /*4fc0*/  SEL R6, R6, RZ, P1 ;  /* 0x000000ff06067207 */ /* 0x000fe40000800000 */
[----:B------:R-:W-:Y:S01]  /*4fd0*/  LOP3.LUT R5, R5, R12, RZ, 0x3c, !PT ;  /* 0x0000000c05057212 */ /* 0x000fe200078e3cff */
[----:B------:R0:W-:Y:S02]  /*4fe0*/  UTMALDG.3D [UR8], [UR4], desc[UR6] ;  /* 0x00000608040075b4 */ /* 0x0001e40008011000 */
[----:B0-----:R-:W-:Y:S01]  /*4ff0*/  UMOV UR8, UR15 ;  /* 0x0000000f00087c82 */ /* 0x001fe20008000000 */
[----:B------:R-:W-:-:S02]  /*5000*/  UMOV UR11, UR19 ;  /* 0x00000013000b7c82 */ /* 0x000fc40008000000 */
[----:B------:R0:W-:Y:S02]  /*5010*/  UTMALDG.3D [UR8], [UR24], desc[UR6] ;  /* 0x00000608180075b4 */ /* 0x0001e40008011000 */
[----:B0-----:R-:W-:Y:S05]  /*5020*/  @P3 BRA `(.L_x_105) ;  /* 0xfffffffc00483947 */ /* 0x001fea000383ffff */
.L_x_101:
[----:B------:R-:W-:Y:S05]  /*5030*/  BSYNC B1 ;  /* 0x0000000000017941 */ /* 0x000fea0003800000 */
.L_x_100:
[----:B------:R-:W-:Y:S01]  /*5040*/  LOP3.LUT P3, RZ, R11, 0xff, RZ, 0xc0, !PT ;  /* 0x000000ff0bff7812 */ /* 0x000fe2000786c0ff */
[----:B------:R-:W-:Y:S01]  /*5050*/  IMAD.IADD R0, R13, 0x1, R0 ;  /* 0x000000010d007824 */ /* 0x000fe200078e0200 */
[----:B------:R-:W-:Y:S01]  /*5060*/  IADD3 R16, P4, R16, UR20, RZ ;  /* 0x0000001410107c10 */ /* 0x000fe2000ff9e0ff */
[----:B------:R-:W-:Y:S01]  /*5070*/  ULDC.64 UR4, c[0x0][0x650] ;  /* 0x0001940000047ab9 */ /* 0x000fe20000000a00 */
[----:B------:R-:W-:Y:S01]  /*5080*/  BSSY B1, `(.L_x_106) ;  /* 0x000006b000017945 */ /* 0x000fe20003800000 */
[----:B------:R-:W-:Y:S01]  /*5090*/  IMAD.MOV.U32 R7, RZ, RZ, -0x1 ;  /* 0xffffffffff077424 */ /* 0x000fe200078e00ff */
[----:B------:R-:W-:Y:S01]  /*50a0*/  SHF.R.U32.HI R4, RZ, 0x2, R0 ;  /* 0x00000002ff047819 */ /* 0x000fe20000011600 */
[----:B------:R-:W-:Y:S01]  /*50b0*/  IMAD.MOV.U32 R9, RZ, RZ, -0x1 ;  /* 0xffffffffff097424 */ /* 0x000fe200078e00ff */
[----:B------:R-:W-:Y:S01]  /*50c0*/  ISETP.GT.U32.AND P1, PT, R0, 0x3, PT ;  /* 0x000000030000780c */ /* 0x000fe20003f24070 */
[----:B------:R-:W-:Y:S01]  /*50d0*/  IMAD.MOV.U32 R8, RZ, RZ, -0x1 ;  /* 0xffffffffff087424 */ /* 0x000fe200078e00ff */
[----:B------:R-:W-:-:S02]  /*50e0*/  LOP3.LUT R4, R4, 0x1, RZ, 0xc0, !PT ;  /* 0x0000000104047812 */ /* 0x000fc400078ec0ff */
[----:B------:R-:W-:Y:S01]  /*50f0*/  ISETP.LT.U32.AND P1, PT, R13, 0x4, P1 ;  /* 0x000000040d00780c */ /* 0x000fe20000f21070 */
[----:B------:R-:W0:Y:S01]  /*5100*/  @P3 S2R R6, SR_CgaCtaId ;  /* 0x0000000000063919 */ /* 0x000e220000008800 */
[----:B------:R-:W-:Y:S02]  /*5110*/  @P3 MOV R5, 0x400 ;  /* 0x0000040000053802 */ /* 0x000fe40000000f00 */
[----:B------:R-:W-:Y:S02]  /*5120*/  IADD3.X R17, R17, UR13, RZ, P4, !PT ;  /* 0x0000000d11117c10 */ /* 0x000fe4000a7fe4ff */
[----:B------:R-:W-:Y:S02]  /*5130*/  ISETP.GE.U32.AND P4, PT, R16, UR4, PT ;  /* 0x0000000410007c0c */ /* 0x000fe4000bf86070 */
[----:B------:R-:W-:Y:S02]  /*5140*/  LOP3.LUT R0, R0, 0x3, RZ, 0xc0, !PT ;  /* 0x0000000300007812 */ /* 0x000fe400078ec0ff */
[----:B------:R-:W-:-:S02]  /*5150*/  PRMT R11, RZ, 0x7610, R11 ;  /* 0x00007610ff0b7816 */ /* 0x000fc4000000000b */
[----:B0-----:R-:W-:-:S04]  /*5160*/  @P3 LEA R5, R6, R5, 0x18 ;  /* 0x0000000506053211 */ /* 0x001fc800078ec0ff */
[----:B------:R0:W-:Y:S01]  /*5170*/  @P3 SYNCS.ARRIVE.TRANS64.A1T0 RZ, [R5+URZ+0x58], RZ ;  /* 0x000058ff05ff39a7 */ /* 0x0001e2000810003f */
[----:B------:R-:W-:Y:S02]  /*5180*/  ISETP.NE.U32.AND P3, PT, R4, 0x1, PT ;  /* 0x000000010400780c */ /* 0x000fe40003f65070 */
[----:B------:R-:W-:Y:S02]  /*5190*/  SEL R4, RZ, 0x1, !P1 ;  /* 0x00000001ff047807 */ /* 0x000fe40004800000 */
[----:B------:R-:W-:Y:S02]  /*51a0*/  ISETP.GE.U32.AND.EX P1, PT, R17, UR5, PT, P4 ;  /* 0x0000000511007c0c */ /* 0x000fe4000bf26140 */
[----:B------:R-:W-:-:S04]  /*51b0*/  ISETP.GT.U32.AND P3, PT, R13, 0x3, !P3 ;  /* 0x000000030d00780c */ /* 0x000fc80005f64070 */
[----:B0-----:R-:W-:-:S04]  /*51c0*/  SEL R5, RZ, 0x1, !P3 ;  /* 0x00000001ff057807 */ /* 0x001fc80005800000 */
[--C-:B------:R-:W-:Y:S02]  /*51d0*/  LOP3.LUT R3, R5, R3, R4.reuse, 0x96, !PT ;  /* 0x0000000305037212 */ /* 0x100fe400078e9604 */
[----:B------:R-:W-:Y:S01]  /*51e0*/  PRMT R4, RZ, 0x7610, R4 ;  /* 0x00007610ff047816 */ /* 0x000fe20000000004 */
[----:B------:R-:W-:Y:S06]  /*51f0*/  @P1 BRA `(.L_x_107) ;  /* 0x00000004004c1947 */ /* 0x000fec0003800000 */
[----:B------:R-:W-:Y:S01]  /*5200*/  ULDC.64 UR4, c[0x0][0x628] ;  /* 0x00018a0000047ab9 */ /* 0x000fe20000000a00 */
[----:B------:R-:W0:Y:S01]  /*5210*/  S2R R14, SR_CTAID.X ;  /* 0x00000000000e7919 */ /* 0x000e220000002500 */
[----:B------:R-:W-:Y:S01]  /*5220*/  ISETP.NE.U32.AND P1, PT, RZ, UR4, PT ;  /* 0x00000004ff007c0c */ /* 0x000fe2000bf25070 */
[----:B------:R-:W-:Y:S01]  /*5230*/  ULDC UR7, c[0x0][0x630] ;  /* 0x00018c0000077ab9 */ /* 0x000fe20000000800 */
[----:B------:R-:W-:Y:S01]  /*5240*/  IMAD.MOV.U32 R4, RZ, RZ, R16 ;  /* 0x000000ffff047224 */ /* 0x000fe200078e0010 */
[----:B------:R-:W1:Y:S01]  /*5250*/  S2R R12, SR_CTAID.Y ;  /* 0x00000000000c7919 */ /* 0x000e620000002600 */
[----:B------:R-:W-:Y:S01]  /*5260*/  ISETP.NE.AND.EX P1, PT, RZ, UR5, PT, P1 ;  /* 0x00000005ff007c0c */ /* 0x000fe2000bf25310 */
[----:B------:R-:W-:-:S12]  /*5270*/  IMAD.MOV.U32 R5, RZ, RZ, R17 ;  /* 0x000000ffff057224 */ /* 0x000fd800078e0011 */
[----:B------:R-:W-:Y:S05]  /*5280*/  @!P1 BRA `(.L_x_108) ;  /* 0x0000000000289947 */ /* 0x000fea0003800000 */
[----:B------:R-:W-:Y:S02]  /*5290*/  ULDC UR6, c[0x0][0x634] ;  /* 0x00018d0000067ab9 */ /* 0x000fe40000000800 */
[----:B------:R-:W-:-:S05]  /*52a0*/  IADD3 R9, P1, R16, UR6, RZ ;  /* 0x0000000610097c10 */ /* 0x000fca000ff3e0ff */
[----:B------:R-:W-:-:S04]  /*52b0*/  IMAD.X R15, RZ, RZ, R17, P1 ;  /* 0x000000ffff0f7224 */ /* 0x000fc800008e0611 */
[----:B------:R-:W-:-:S04]  /*52c0*/  IMAD.WIDE.U32 R6, R15, UR4, RZ ;  /* 0x000000040f067c25 */ /* 0x000fc8000f8e00ff */
[----:B------:R-:W-:-:S04]  /*52d0*/  IMAD.WIDE.U32 R6, P1, R9, UR5, R6 ;  /* 0x0000000509067c25 */ /* 0x000fc8000f820006 */
[----:B------:R-:W-:-:S04]  /*52e0*/  IMAD.WIDE.U32 R8, R9, UR4, RZ ;  /* 0x0000000409087c25 */ /* 0x000fc8000f8e00ff */
[----:B------:R-:W-:Y:S01]  /*52f0*/  IMAD.X R5, RZ, RZ, RZ, P1 ;  /* 0x000000ffff057224 */ /* 0x000fe200008e06ff */
[----:B------:R-:W-:Y:S01]  /*5300*/  IADD3 RZ, P1, R9, R6, RZ ;  /* 0x0000000609ff7210 */ /* 0x000fe20007f3e0ff */
[----:B------:R-:W-:-:S04]  /*5310*/  IMAD.MOV.U32 R4, RZ, RZ, R7 ;  /* 0x000000ffff047224 */ /* 0x000fc800078e0007 */
[----:B------:R-:W-:-:S08]  /*5320*/  IMAD.WIDE.U32.X R4, R15, UR5, R4, P1 ;  /* 0x000000050f047c25 */ /* 0x000fd000088e0404 */
.L_x_108:
[--C-:B------:R-:W-:Y:S01]  /*5330*/  SHF.R.U64 R8, R4, UR7, R5.reuse ;  /* 0x0000000704087c19 */ /* 0x100fe20008001205 */
[----:B------:R-:W-:Y:S01]  /*5340*/  ULDC.64 UR4, c[0x0][0x620] ;  /* 0x0001880000047ab9 */ /* 0x000fe20000000a00 */
[----:B------:R-:W-:Y:S01]  /*5350*/  SHF.R.U32.HI R4, RZ, UR7, R5 ;  /* 0x00000007ff047c19 */ /* 0x000fe20008011605 */
[----:B------:R-:W2:Y:S01]  /*5360*/  LDC R25, c[0x0][0x144] ;  /* 0x00005100ff197b82 */ /* 0x000ea20000000800 */
[----:B------:R-:W-:Y:S01]  /*5370*/  IADD3 R7, P1, RZ, -R8, RZ ;  /* 0x80000008ff077210 */ /* 0x000fe20007f3e0ff */
[----:B------:R-:W-:Y:S01]  /*5380*/  ULDC.64 UR8, c[0x0][0x640] ;  /* 0x0001900000087ab9 */ /* 0x000fe20000000a00 */
[----:B0-----:R-:W-:Y:S01]  /*5390*/  I2FP.F32.U32 R9, R14 ;  /* 0x0000000e00097245 */ /* 0x001fe20000201000 */
[----:B------:R-:W-:Y:S02]  /*53a0*/  ULDC UR6, c[0x0][0x608] ;  /* 0x0001820000067ab9 */ /* 0x000fe40000000800 */
[----:B------:R-:W-:Y:S01]  /*53b0*/  IMAD.X R4, RZ, RZ, ~R4, P1 ;  /* 0x000000ffff047224 */ /* 0x000fe200008e0e04 */
[----:B------:R-:W-:Y:S01]  /*53c0*/  ISETP.NE.U32.AND P1, PT, RZ, UR8, PT ;  /* 0x00000008ff007c0c */ /* 0x000fe2000bf25070 */
[----:B------:R-:W0:Y:S02]  /*53d0*/  LDC R21, c[0x0][0x148] ;  /* 0x00005200ff157b82 */ /* 0x000e240000000800 */
[----:B------:R-:W-:Y:S01]  /*53e0*/  IMAD R6, R4, UR4, RZ ;  /* 0x0000000404067c24 */ /* 0x000fe2000f8e02ff */
[----:B------:R-:W-:Y:S01]  /*53f0*/  ISETP.NE.AND.EX P1, PT, RZ, UR9, PT, P1 ;  /* 0x00000009ff007c0c */ /* 0x000fe2000bf25310 */
[----:B------:R-:W-:Y:S01]  /*5400*/  IMAD.WIDE.U32 R4, R7, UR4, R16 ;  /* 0x0000000407047c25 */ /* 0x000fe2000f8e0010 */
[----:B------:R-:W-:-:S03]  /*5410*/  ULDC UR4, c[0x0][0x150] ;  /* 0x0000540000047ab9 */ /* 0x000fc60000000800 */
[----:B------:R-:W-:Y:S02]  /*5420*/  IMAD R7, R7, UR5, R6 ;  /* 0x0000000507077c24 */ /* 0x000fe4000f8e0206 */
[----:B------:R-:W-:Y:S01]  /*5430*/  FMUL R6, R9, UR4 ;  /* 0x0000000409067c20 */ /* 0x000fe20008400000 */
[----:B------:R-:W-:Y:S01]  /*5440*/  ULDC UR4, c[0x0][0x618] ;  /* 0x0001860000047ab9 */ /* 0x000fe20000000800 */
[----:B------:R-:W-:Y:S01]  /*5450*/  ULDC UR5, c[0x0][0x154] ;  /* 0x0000550000057ab9 */ /* 0x000fe20000000800 */
[----:B------:R-:W-:-:S03]  /*5460*/  IMAD.IADD R5, R5, 0x1, R7 ;  /* 0x0000000105057824 */ /* 0x000fc600078e0207 */
[----:B------:R-:W3:Y:S02]  /*5470*/  F2I.U32.TRUNC.NTZ R6, R6 ;  /* 0x0000000600067305 */ /* 0x000ee4000020f000 */
[----:B------:R-:W-:Y:S02]  /*5480*/  SHF.R.U64 R9, R4, UR4, R5 ;  /* 0x0000000404097c19 */ /* 0x000fe40008001205 */
[----:B-1----:R-:W-:-:S05]  /*5490*/  I2FP.F32.U32 R4, R12 ;  /* 0x0000000c00047245 */ /* 0x002fca0000201000 */
[----:B------:R-:W-:Y:S01]  /*54a0*/  FMUL R22, R4, UR5 ;  /* 0x0000000504167c20 */ /* 0x000fe20008400000 */
[----:B------:R-:W-:Y:S01]  /*54b0*/  SHF.R.U32.HI R4, RZ, UR4, R5 ;  /* 0x00000004ff047c19 */ /* 0x000fe20008011605 */
[----:B------:R-:W-:-:S03]  /*54c0*/  ULDC UR4, c[0x0][0x658] ;  /* 0x0001960000047ab9 */ /* 0x000fc60000000800 */
[--C-:B------:R-:W-:Y:S01]  /*54d0*/  SHF.R.U64 R20, R9, UR6, R4.reuse ;  /* 0x0000000609147c19 */ /* 0x100fe20008001204 */
[----:B------:R-:W1:Y:S01]  /*54e0*/  F2I.U32.TRUNC.NTZ R22, R22 ;  /* 0x0000001600167305 */ /* 0x000e62000020f000 */
[----:B------:R-:W-:Y:S01]  /*54f0*/  SHF.R.U32.HI R5, RZ, UR6, R4 ;  /* 0x00000006ff057c19 */ /* 0x000fe20008011604 */
[----:B---3--:R-:W-:-:S03]  /*5500*/  IMAD.MOV R6, RZ, RZ, -R6 ;  /* 0x000000ffff067224 */ /* 0x008fc600078e0a06 */
[--C-:B------:R-:W-:Y:S01]  /*5510*/  SHF.R.U64 R15, R20, UR4, R5.reuse ;  /* 0x00000004140f7c19 */ /* 0x100fe20008001205 */
[----:B--2---:R-:W-:Y:S01]  /*5520*/  IMAD R14, R25, R6, R14 ;  /* 0x00000006190e7224 */ /* 0x004fe200078e020e */
[----:B------:R-:W-:-:S03]  /*5530*/  SHF.R.U32.HI R23, RZ, UR4, R5 ;  /* 0x00000004ff177c19 */ /* 0x000fc60008011605 */
[----:B------:R-:W-:Y:S02]  /*5540*/  IMAD.MOV.U32 R4, RZ, RZ, R15 ;  /* 0x000000ffff047224 */ /* 0x000fe400078e000f */
[----:B------:R-:W-:Y:S01]  /*5550*/  IMAD.MOV.U32 R5, RZ, RZ, R23 ;  /* 0x000000ffff057224 */ /* 0x000fe200078e0017 */
[----:B-1----:R-:W-:Y:S06]  /*5560*/  @!P1 BRA `(.L_x_109) ;  /* 0x0000000000289947 */ /* 0x002fec0003800000 */
[----:B------:R-:W-:Y:S02]  /*5570*/  ULDC UR4, c[0x0][0x64c] ;  /* 0x0001930000047ab9 */ /* 0x000fe40000000800 */
[----:B------:R-:W-:-:S05]  /*5580*/  IADD3 R5, P1, R15, UR4, RZ ;  /* 0x000000040f057c10 */ /* 0x000fca000ff3e0ff */
[----:B------:R-:W-:-:S04]  /*5590*/  IMAD.X R23, RZ, RZ, R23, P1 ;  /* 0x000000ffff177224 */ /* 0x000fc800008e0617 */
[----:B------:R-:W-:-:S04]  /*55a0*/  IMAD.WIDE.U32 R6, R23, UR8, RZ ;  /* 0x0000000817067c25 */ /* 0x000fc8000f8e00ff */
[----:B------:R-:W-:-:S04]  /*55b0*/  IMAD.WIDE.U32 R6, P1, R5, UR9, R6 ;  /* 0x0000000905067c25 */ /* 0x000fc8000f820006 */
[----:B------:R-:W-:-:S04]  /*55c0*/  IMAD.WIDE.U32 R4, R5, UR8, RZ ;  /* 0x0000000805047c25 */ /* 0x000fc8000f8e00ff */
[----:B------:R-:W-:Y:S01]  /*55d0*/  IMAD.MOV.U32 R4, RZ, RZ, R7 ;  /* 0x000000ffff047224 */ /* 0x000fe200078e0007 */
[----:B------:R-:W-:Y:S01]  /*55e0*/  IADD3 RZ, P3, R5, R6, RZ ;  /* 0x0000000605ff7210 */ /* 0x000fe20007f7e0ff */
[----:B------:R-:W-:-:S04]  /*55f0*/  IMAD.X R5, RZ, RZ, RZ, P1 ;  /* 0x000000ffff057224 */ /* 0x000fc800008e06ff */
[----:B------:R-:W-:-:S08]  /*5600*/  IMAD.WIDE.U32.X R4, R23, UR9, R4, P3 ;  /* 0x0000000917047c25 */ /* 0x000fd000098e0404 */
.L_x_109:
[----:B------:R-:W-:Y:S01]  /*5610*/  ISETP.NE.AND P1, PT, R2, 0x1, PT ;  /* 0x000000010200780c */ /* 0x000fe20003f25270 */
[----:B------:R-:W-:Y:S01]  /*5620*/  ULDC UR4, c[0x0][0x648] ;  /* 0x0001920000047ab9 */ /* 0x000fe20000000800 */
[----:B------:R-:W-:Y:S01]  /*5630*/  LOP3.LUT R20, R20, UR17, RZ, 0xc0, !PT ;  /* 0x0000001114147c12 */ /* 0x000fe2000f8ec0ff */
[----:B------:R-:W-:Y:S01]  /*5640*/  IMAD.MOV R22, RZ, RZ, -R22 ;  /* 0x000000ffff167224 */ /* 0x000fe200078e0a16 */
[----:B------:R-:W-:Y:S01]  /*5650*/  SHF.R.U64 R5, R4, UR4, R5 ;  /* 0x0000000404057c19 */ /* 0x000fe20008001205 */
[----:B------:R-:W-:Y:S01]  /*5660*/  ULDC UR4, c[0x0][0x638] ;  /* 0x00018e0000047ab9 */ /* 0x000fe20000000800 */
[----:B------:R-:W-:Y:S01]  /*5670*/  LOP3.LUT R6, R9, UR16, RZ, 0xc0, !PT ;  /* 0x0000001009067c12 */ /* 0x000fe2000f8ec0ff */
[----:B------:R-:W-:Y:S02]  /*5680*/  ULDC UR5, c[0x0][0x610] ;  /* 0x0001840000057ab9 */ /* 0x000fe40000000800 */
[----:B------:R-:W-:Y:S02]  /*5690*/  IMAD.MOV R4, RZ, RZ, -R5 ;  /* 0x000000ffff047224 */ /* 0x000fe400078e0a05 */
[----:B------:R-:W-:-:S02]  /*56a0*/  IMAD R5, R5, UR18, R20 ;  /* 0x0000001205057c24 */ /* 0x000fc4000f8e0214 */
[----:B0-----:R-:W-:Y:S02]  /*56b0*/  @P1 IMAD R14, R21, R22, R12 ;  /* 0x00000016150e1224 */ /* 0x001fe400078e020c */
[----:B------:R-:W-:Y:S01]  /*56c0*/  IMAD R15, R4, UR4, R15 ;  /* 0x00000004040f7c24 */ /* 0x000fe2000f8e020f */
[----:B------:R-:W-:Y:S01]  /*56d0*/  ULDC UR4, c[0x0][0x600] ;  /* 0x0001800000047ab9 */ /* 0x000fe20000000800 */
[----:B------:R-:W-:Y:S02]  /*56e0*/  IMAD R14, R5, UR5, R14 ;  /* 0x00000005050e7c24 */ /* 0x000fe4000f8e020e */
[----:B------:R-:W-:Y:S02]  /*56f0*/  IMAD R15, R15, UR4, R6 ;  /* 0x000000040f0f7c24 */ /* 0x000fe4000f8e0206 */
[----:B------:R-:W-:-:S03]  /*5700*/  IMAD.MOV.U32 R4, RZ, RZ, 0x1 ;  /* 0x00000001ff047424 */ /* 0x000fc600078e00ff */
[----:B------:R-:W-:Y:S02]  /*5710*/  SEL R9, R15, R14, !P1 ;  /* 0x0000000e0f097207 */ /* 0x000fe40004800000 */
[----:B------:R-:W-:-:S07]  /*5720*/  SEL R7, R14, R15, !P1 ;  /* 0x0000000f0e077207 */ /* 0x000fce0004800000 */
.L_x_107:
[----:B------:R-:W-:Y:S05]  /*5730*/  BSYNC B1 ;  /* 0x0000000000017941 */ /* 0x000fea0003800000 */
.L_x_106:
[----:B------:R-:W-:-:S13]  /*5740*/  LOP3.LUT P1, RZ, R4, 0xff, RZ, 0xc0, !PT ;  /* 0x000000ff04ff7812 */ /* 0x000fda000782c0ff */
[----:B------:R-:W-:Y:S05]  /*5750*/  @P1 BRA `(.L_x_110) ;  /* 0xfffffff400481947 */ /* 0x000fea000383ffff */
[----:B------:R-:W-:Y:S05]  /*5760*/  BSYNC B0 ;  /* 0x0000000000007941 */ /* 0x000fea0003800000 */
.L_x_98:
[----:B------:R-:W-:-:S03]  /*5770*/  UMOV UR4, 0xffffffff ;  /* 0xffffffff00047882 */ /* 0x000fc60000000000 */
[----:B------:R-:W-:Y:S05]  /*5780*/  BRA.DIV UR4, `(.L_x_111) ;  /* 0x0000000604187947 */ /* 0x000fea000b800000 */
[----:B------:R-:W-:-:S13]  /*5790*/  ELECT P6, URZ, PT ;  /* 0x00000000003f782f */ /* 0x000fda00038c0000 */
.L_x_125:
[----:B------:R-:W-:Y:S04]  /*57a0*/  BSSY B0, `(.L_x_112) ;  /* 0x000002b000007945 */ /* 0x000fe80003800000 */
[----:B------:R-:W-:Y:S05]  /*57b0*/  @!P6 BRA `(.L_x_113) ;  /* 0x0000000000a4e947 */ /* 0x000fea0003800000 */
[----:B------:R-:W-:-:S04]  /*57c0*/  LOP3.LUT R19, R19, 0x2, RZ, 0xfc, !PT ;  /* 0x0000000213137812 */ /* 0x000fc800078efcff */
[----:B------:R-:W-:-:S13]  /*57d0*/  ISETP.NE.AND P0, PT, R19, 0x3, PT ;  /* 0x000000031300780c */ /* 0x000fda0003f05270 */
[----:B------:R-:W-:Y:S05]  /*57e0*/  @!P0 BRA `(.L_x_114) ;  /* 0x0000000000048947 */ /* 0x000fea0003800000 */
[----:B------:R-:W-:Y:S01]  /*57f0*/  BPT.TRAP 0x1 ;  /* 0x000000040000795c */ /* 0x000fe20000300000 */
.L_x_114:
[----:B------:R-:W0:Y:S01]  /*5800*/  S2R R5, SR_CgaCtaId ;  /* 0x0000000000057919 */ /* 0x000e220000008800 */
[----:B------:R-:W-:Y:S02]  /*5810*/  MOV R2, 0x400 ;  /* 0x0000040000027802 */ /* 0x000fe40000000f00 */
[----:B------:R-:W-:Y:S02]  /*5820*/  SHF.L.U32 R4, R3, 0x1f, RZ ;  /* 0x0000001f03047819 */ /* 0x000fe400000006ff */
[----:B0-----:R-:W-:-:S05]  /*5830*/  LEA R5, R5, R2, 0x18 ;  /* 0x0000000205057211 */ /* 0x001fca00078ec0ff */
[----:B------:R-:W-:-:S04]  /*5840*/  VIADD R5, R5, 0x20 ;  /* 0x0000002005057836 */ /* 0x000fc80000000000 */
[C---:B------:R-:W-:Y:S02]  /*5850*/  IMAD R7, R0.reuse, 0x8, R5 ;  /* 0x0000000800077824 */ /* 0x040fe400078e0205 */
[----:B------:R-:W-:Y:S02]  /*5860*/  VIADD R0, R0, 0x1 ;  /* 0x0000000100007836 */ /* 0x000fe40000000000 */
[----:B------:R-:W0:Y:S03]  /*5870*/  SYNCS.PHASECHK.TRANS64.TRYWAIT P0, [R7+URZ], R4 ;  /* 0x00000004070075a7 */ /* 0x000e26000800017f */
[----:B------:R-:W-:-:S04]  /*5880*/  ISETP.NE.AND P1, PT, R0, 0x4, PT ;  /* 0x000000040000780c */ /* 0x000fc80003f25270 */
[----:B------:R-:W-:Y:S02]  /*5890*/  SEL R2, RZ, 0x1, P1 ;  /* 0x00000001ff027807 */ /* 0x000fe40000800000 */
[----:B------:R-:W-:Y:S02]  /*58a0*/  SEL R0, R0, RZ, P1 ;  /* 0x000000ff00007207 */ /* 0x000fe40000800000 */
[----:B------:R-:W-:-:S03]  /*58b0*/  LOP3.LUT R9, R3, R2, RZ, 0x3c, !PT ;  /* 0x0000000203097212 */ /* 0x000fc600078e3cff */
[----:B------:R-:W-:Y:S01]  /*58c0*/  IMAD R6, R0, 0x8, R5 ;  /* 0x0000000800067824 */ /* 0x000fe200078e0205 */
[----:B------:R-:W-:Y:S01]  /*58d0*/  SHF.L.U32 R3, R9, 0x1f, RZ ;  /* 0x0000001f09037819 */ /* 0x000fe200000006ff */
[----:B0-----:R-:W-:Y:S06]  /*58e0*/  @!P0 BRA `(.L_x_115) ;  /* 0x0000000000e08947 */ /* 0x001fec0003800000 */
.L_x_126:
[----:B------:R-:W1:Y:S01]  /*58f0*/  SYNCS.PHASECHK.TRANS64.TRYWAIT P0, [R6+URZ], R3 ;  /* 0x00000003060075a7 */ /* 0x000e62000800017f */
[----:B------:R-:W-:-:S05]  /*5900*/  VIADD R0, R0, 0x1 ;  /* 0x0000000100007836 */ /* 0x000fca0000000000 */
[----:B------:R-:W-:-:S04]  /*5910*/  ISETP.NE.AND P1, PT, R0, 0x4, PT ;  /* 0x000000040000780c */ /* 0x000fc80003f25270 */
[----:B------:R-:W-:Y:S02]  /*5920*/  SEL R2, RZ, 0x1, P1 ;  /* 0x00000001ff027807 */ /* 0x000fe40000800000 */
[----:B------:R-:W-:Y:S02]  /*5930*/  SEL R0, R0, RZ, P1 ;  /* 0x000000ff00007207 */ /* 0x000fe40000800000 */
[----:B------:R-:W-:-:S03]  /*5940*/  LOP3.LUT R9, R9, R2, RZ, 0x3c, !PT ;  /* 0x0000000209097212 */ /* 0x000fc600078e3cff */
[----:B0-----:R-:W-:Y:S01]  /*5950*/  IMAD R7, R0, 0x8, R5 ;  /* 0x0000000800077824 */ /* 0x001fe200078e0205 */
[----:B------:R-:W-:Y:S01]  /*5960*/  SHF.L.U32 R4, R9, 0x1f, RZ ;  /* 0x0000001f09047819 */ /* 0x000fe200000006ff */
[----:B-1----:R-:W-:Y:S06]  /*5970*/  @!P0 BRA `(.L_x_116) ;  /* 0x0000000000d08947 */ /* 0x002fec0003800000 */
.L_x_127:
[----:B------:R-:W1:Y:S01]  /*5980*/  SYNCS.PHASECHK.TRANS64.TRYWAIT P0, [R7+URZ], R4 ;  /* 0x00000004070075a7 */ /* 0x000e62000800017f */
[----:B------:R-:W-:-:S05]  /*5990*/  VIADD R0, R0, 0x1 ;  /* 0x0000000100007836 */ /* 0x000fca0000000000 */
[----:B------:R-:W-:-:S04]  /*59a0*/  ISETP.NE.AND P1, PT, R0, 0x4, PT ;  /* 0x000000040000780c */ /* 0x000fc80003f25270 */
[----:B------:R-:W-:Y:S02]  /*59b0*/  SEL R2, RZ, 0x1, P1 ;  /* 0x00000001ff027807 */ /* 0x000fe40000800000 */
[----:B------:R-:W-:Y:S02]  /*59c0*/  SEL R0, R0, RZ, P1 ;  /* 0x000000ff00007207 */ /* 0x000fe40000800000 */
[----:B------:R-:W-:Y:S01]  /*59d0*/  LOP3.LUT R2, R9, R2, RZ, 0x3c, !PT ;  /* 0x0000000209027212 */ /* 0x000fe200078e3cff */
[----:B-1----:R-:W-:Y:S06]  /*59e0*/  @!P0 BRA `(.L_x_117) ;  /* 0x0000000000c88947 */ /* 0x002fec0003800000 */
.L_x_128:
[----:B------:R-:W-:Y:S01]  /*59f0*/  IMAD R5, R0, 0x8, R5 ;  /* 0x0000000800057824 */ /* 0x000fe200078e0205 */
[----:B------:R-:W-:-:S07]  /*5a00*/  SHF.L.U32 R0, R2, 0x1f, RZ ;  /* 0x0000001f02007819 */ /* 0x000fce00000006ff */
.L_x_118:
[----:B--2---:R2:W3:Y:S02]  /*5a10*/  SYNCS.PHASECHK.TRANS64.TRYWAIT P0, [R5+URZ], R0 ;  /* 0x00000000050075a7 */ /* 0x0044e4000800017f */
[----:B---3--:R-:W-:Y:S05]  /*5a20*/  @!P0 NANOSLEEP.SYNCS 0x989680 ;  /* 0x009896800000895d */ /* 0x008fea0003900000 */
[----:B------:R-:W3:Y:S02]  /*5a30*/  @!P0 SYNCS.PHASECHK.TRANS64 P0, [R5+URZ], R0 ;  /* 0x00000000050085a7 */ /* 0x000ee4000800007f */
[----:B---3--:R-:W-:Y:S05]  /*5a40*/  @!P0 BRA `(.L_x_118) ;  /* 0xfffffffc00f08947 */ /* 0x008fea000383ffff */
.L_x_113:
[----:B------:R-:W-:Y:S05]  /*5a50*/  BSYNC B0 ;  /* 0x0000000000007941 */ /* 0x000fea0003800000 */
.L_x_112:
[----:B------:R-:W-:Y:S05]  /*5a60*/  EXIT ;  /* 0x000000000000794d */ /* 0x000fea0003800000 */
.L_x_17:
[----:B---3--:R3:W4:Y:S02]  /*5a70*/  SYNCS.PHASECHK.TRANS64.TRYWAIT P1, [R3+URZ], R0 ;  /* 0x00000000030075a7 */ /* 0x008724000802017f */
[----:B----4-:R-:W-:Y:S05]  /*5a80*/  @!P1 NANOSLEEP.SYNCS 0x989680 ;  /* 0x009896800000995d */ /* 0x010fea0003900000 */
[----:B------:R-:W4:Y:S02]  /*5a90*/  @!P1 SYNCS.PHASECHK.TRANS64 P1, [R3+URZ], R0 ;  /* 0x00000000030095a7 */ /* 0x000f24000802007f */
[----:B----4-:R-:W-:Y:S05]  /*5aa0*/  @!P1 BRA `(.L_x_17) ;  /* 0xfffffffc00f09947 */ /* 0x010fea000383ffff */
[----:B------:R-:W-:Y:S05]  /*5ab0*/  BRA `(.L_x_16) ;  /* 0xffffffb400d47947 */ /* 0x000fea000383ffff */
.L_x_22:
[----:B-1----:R-:W-:-:S04]  /*5ac0*/  IMAD.U32 R4, RZ, RZ, UR4 ;  /* 0x00000004ff047e24 */ /* 0x002fc8000f8e00ff */
[----:B------:R1:W2:Y:S03]  /*5ad0*/  SYNCS.PHASECHK.TRANS64.TRYWAIT P1, [R4+URZ], R3 ;  /* 0x00000003040075a7 */ /* 0x0002a6000802017f */
[----:B--2---:R-:W-:Y:S05]  /*5ae0*/  @!P1 NANOSLEEP.SYNCS 0x989680 ;  /* 0x009896800000995d */ /* 0x004fea0003900000 */
[----:B------:R-:W2:Y:S02]  /*5af0*/  @!P1 SYNCS.PHASECHK.TRANS64 P1, [R4+URZ], R3 ;  /* 0x00000003040095a7 */ /* 0x000ea4000802007f */
[----:B--2---:R-:W-:Y:S05]  /*5b00*/  @!P1 BRA `(.L_x_22) ;  /* 0xfffffffc00ec9947 */ /* 0x004fea000383ffff */
[----:B------:R-:W-:Y:S05]  /*5b10*/  BRA `(.L_x_21) ;  /* 0xffffffb800747947 */ /* 0x000fea000383ffff */
.L_x_99:
[----:B------:R-:W-:Y:S01]  /*5b20*/  BSSY B1, `(.L_x_119) ;  /* 0x0000006000017945 */ /* 0x000fe20003800000 */
[----:B------:R-:W-:-:S07]  /*5b30*/  IMAD.MOV.U32 R15, RZ, RZ, -0x1 ;  /* 0xffffffffff0f7424 */ /* 0x000fce00078e00ff */
[----:B------:R-:W-:Y:S05]  /*5b40*/  WARPSYNC.COLLECTIVE R15, `(.L_x_120) ;  /* 0x000000000f0c7348 */ /* 0x000fea0003c00000 */
[----:B------:R-:W-:Y:S02]  /*5b50*/  ELECT P6, UR62, PT ;  /* 0x00000000003e782f */ /* 0x000fe400038c0000 */
[----:B------:R-:W-:Y:S01]  /*5b60*/  MOV R14, UR62 ;  /* 0x0000003e000e7c02 */ /* 0x000fe20008000f00 */
[----:B------:R-:W-:Y:S10]  /*5b70*/  ENDCOLLECTIVE ;  /* 0x000000000000791b */ /* 0x000ff40003800000 */
.L_x_120:
[----:B------:R-:W-:Y:S05]  /*5b80*/  BSYNC B1 ;  /* 0x0000000000017941 */ /* 0x000fea0003800000 */
.L_x_119:
[----:B------:R-:W-:Y:S05]  /*5b90*/  BRA `(.L_x_121) ;  /* 0xfffffff000447947 */ /* 0x000fea000383ffff */
.L_x_102:
[----:B0-----:R0:W1:Y:S02]  /*5ba0*/  SYNCS.PHASECHK.TRANS64.TRYWAIT P1, [R12+URZ+0x20], R7 ;  /* 0x000020070c0075a7 */ /* 0x001064000802017f */
[----:B-1----:R-:W-:Y:S05]  /*5bb0*/  @!P1 NANOSLEEP.SYNCS 0x989680 ;  /* 0x009896800000995d */ /* 0x002fea0003900000 */
[----:B------:R-:W1:Y:S02]  /*5bc0*/  @!P1 SYNCS.PHASECHK.TRANS64 P1, [R12+URZ+0x20], R7 ;  /* 0x000020070c0095a7 */ /* 0x000e64000802007f */
[----:B-1----:R-:W-:Y:S05]  /*5bd0*/  @!P1 BRA `(.L_x_102) ;  /* 0xfffffffc00f09947 */ /* 0x002fea000383ffff */
[----:B------:R-:W-:Y:S05]  /*5be0*/  BRA `(.L_x_122) ;  /* 0xfffffff000787947 */ /* 0x000fea000383ffff */
.L_x_111:
[----:B------:R-:W-:Y:S01]  /*5bf0*/  BSSY B0, `(.L_x_123) ;  /* 0x0000006000007945 */ /* 0x000fe20003800000 */
[----:B------:R-:W-:-:S07]  /*5c00*/  IMAD.MOV.U32 R15, RZ, RZ, -0x1 ;  /* 0xffffffffff0f7424 */ /* 0x000fce00078e00ff */
[----:B------:R-:W-:Y:S05]  /*5c10*/  WARPSYNC.COLLECTIVE R15, `(.L_x_124) ;  /* 0x000000000f0c7348 */ /* 0x000fea0003c00000 */
[----:B------:R-:W-:Y:S02]  /*5c20*/  ELECT P6, UR62, PT ;  /* 0x00000000003e782f */ /* 0x000fe400038c0000 */
[----:B------:R-:W-:Y:S01]  /*5c30*/  MOV R14, UR62 ;  /* 0x0000003e000e7c02 */ /* 0x000fe20008000f00 */
[----:B------:R-:W-:Y:S10]  /*5c40*/  ENDCOLLECTIVE ;  /* 0x000000000000791b */ /* 0x000ff40003800000 */
.L_x_124:
[----:B------:R-:W-:Y:S05]  /*5c50*/  BSYNC B0 ;  /* 0x0000000000007941 */ /* 0x000fea0003800000 */
.L_x_123:
[----:B------:R-:W-:Y:S05]  /*5c60*/  BRA `(.L_x_125) ;  /* 0xfffffff800cc7947 */ /* 0x000fea000383ffff */
.L_x_115:
[----:B0-----:R0:W1:Y:S02]  /*5c70*/  SYNCS.PHASECHK.TRANS64.TRYWAIT P0, [R7+URZ], R4 ;  /* 0x00000004070075a7 */ /* 0x001064000800017f */
[----:B-1----:R-:W-:Y:S05]  /*5c80*/  @!P0 NANOSLEEP.SYNCS 0x989680 ;  /* 0x009896800000895d */ /* 0x002fea0003900000 */
[----:B------:R-:W1:Y:S02]  /*5c90*/  @!P0 SYNCS.PHASECHK.TRANS64 P0, [R7+URZ], R4 ;  /* 0x00000004070085a7 */ /* 0x000e64000800007f */
[----:B-1----:R-:W-:Y:S05]  /*5ca0*/  @!P0 BRA `(.L_x_115) ;  /* 0xfffffffc00f08947 */ /* 0x002fea000383ffff */
[----:B------:R-:W-:Y:S05]  /*5cb0*/  BRA `(.L_x_126) ;  /* 0xfffffffc000c7947 */ /* 0x000fea000383ffff */
.L_x_116:
[----:B0-----:R0:W1:Y:S02]  /*5cc0*/  SYNCS.PHASECHK.TRANS64.TRYWAIT P0, [R6+URZ], R3 ;  /* 0x00000003060075a7 */ /* 0x001064000800017f */
[----:B-1----:R-:W-:Y:S05]  /*5cd0*/  @!P0 NANOSLEEP.SYNCS 0x989680 ;  /* 0x009896800000895d */ /* 0x002fea0003900000 */
[----:B------:R-:W1:Y:S02]  /*5ce0*/  @!P0 SYNCS.PHASECHK.TRANS64 P0, [R6+URZ], R3 ;  /* 0x00000003060085a7 */ /* 0x000e64000800007f */
[----:B-1----:R-:W-:Y:S05]  /*5cf0*/  @!P0 BRA `(.L_x_116) ;  /* 0xfffffffc00f08947 */ /* 0x002fea000383ffff */
[----:B------:R-:W-:Y:S05]  /*5d00*/  BRA `(.L_x_127) ;  /* 0xfffffffc001c7947 */ /* 0x000fea000383ffff */
.L_x_117:
[----:B-1----:R1:W2:Y:S02]  /*5d10*/  SYNCS.PHASECHK.TRANS64.TRYWAIT P0, [R7+URZ], R4 ;  /* 0x00000004070075a7 */ /* 0x0022a4000800017f */
[----:B--2---:R-:W-:Y:S05]  /*5d20*/  @!P0 NANOSLEEP.SYNCS 0x989680 ;  /* 0x009896800000895d */ /* 0x004fea0003900000 */
[----:B------:R-:W2:Y:S02]  /*5d30*/  @!P0 SYNCS.PHASECHK.TRANS64 P0, [R7+URZ], R4 ;  /* 0x00000004070085a7 */ /* 0x000ea4000800007f */
[----:B--2---:R-:W-:Y:S05]  /*5d40*/  @!P0 BRA `(.L_x_117) ;  /* 0xfffffffc00f08947 */ /* 0x004fea000383ffff */
[----:B------:R-:W-:Y:S05]  /*5d50*/  BRA `(.L_x_128) ;  /* 0xfffffffc00247947 */ /* 0x000fea000383ffff */
.L_x_129:
[----:B------:R-:W-:-:S00]  /*5d60*/  BRA `(.L_x_129) ;  /* 0xfffffffc00fc7947 */ /* 0x000fc0000383ffff */
[----:B------:R-:W-:-:S00]  /*5d70*/  NOP ;  /* 0x0000000000007918 */ /* 0x000fc00000000000 */
        /* <DEDUP_REMOVED lines=8> */
.L_x_130:


//--------------------- .nv.global.init           --------------------------
	.section	.nv.global.init,"aw",@progbits
.nv.global.init:
	.type		$str$22,@object
	.size		$str$22,($str$23 - $str$22)
$str$22:
        /*0000*/ 	.byte	0x6b, 0x5f, 0x74, 0x69, 0x6c, 0x65, 0x5f, 0x63, 0x6f, 0x75, 0x6e, 0x74, 0x20, 0x3e, 0x3d, 0x20
        /*0010*/ 	.byte	0x31, 0x00
	.type		$str$23,@object
	.size		$str$23,(__unnamed_1 - $str$23)
$str$23:
        /*0012*/ 	.byte	0x2f, 0x74, 0x6d, 0x70, 0x2f, 0x63, 0x75, 0x74, 0x6c, 0x61, 0x73, 0x73, 0x5f, 0x73, 0x77, 0x65
        /*0022*/ 	.byte	0x65, 0x70, 0x5f, 0x73, 0x72, 0x63, 0x2f, 0x69, 0x6e, 0x63, 0x6c, 0x75, 0x64, 0x65, 0x2f, 0x63
        /*0032*/ 	.byte	0x75, 0x74, 0x6c, 0x61, 0x73, 0x73, 0x2f, 0x67, 0x65, 0x6d, 0x6d, 0x2f, 0x63, 0x6f, 0x6c, 0x6c
        /*0042*/ 	.byte	0x65, 0x63, 0x74, 0x69, 0x76, 0x65, 0x2f, 0x73, 0x6d, 0x39, 0x30, 0x5f, 0x6d, 0x6d, 0x61, 0x5f
        /*0052*/ 	.byte	0x74, 0x6d, 0x61, 0x5f, 0x67, 0x6d, 0x6d, 0x61, 0x5f, 0x73, 0x73, 0x5f, 0x77, 0x61, 0x72, 0x70
        /*0062*/ 	.byte	0x73, 0x70, 0x65, 0x63, 0x69, 0x61, 0x6c, 0x69, 0x7a, 0x65, 0x64, 0x2e, 0x68, 0x70, 0x70, 0x00
	.type		__unnamed_1,@object
	.size		__unnamed_1,(.L_0 - __unnamed_1)
__unnamed_1:
        /*0072*/ 	.byte	0x76, 0x6f, 0x69, 0x64, 0x20, 0x63, 0x75, 0x74, 0x6c, 0x61, 0x73, 0x73, 0x3a, 0x3a, 0x67, 0x65
        /* <DEDUP_REMOVED lines=179> */
        /*0bb2*/ 	.byte	0x65, 0x6e, 0x74, 0x69, 0x74, 0x79, 0x5d, 0x00
.L_0:


//--------------------- .nv.shared._ZN7cutlass13device_kernelINS_4gemm6kernel13GemmUniversalIN4cute5tupleIJiiiiEEENS1_10collective13CollectiveMmaINS1_34MainloopSm90TmaGmmaWarpSpecializedILi4ENS5_IJNS4_1CILi1EEESB_SB_EEENS1_35KernelTmaWarpSpecializedCooperativeEEENS5_IJNSA_ILi128EEENSA_ILi64EEENSA_ILi32EEEEEENS_6half_tENS5_IJlSB_lEEESJ_SK_NS4_8TiledMMAINS4_8MMA_AtomIJNS4_4SM904GMMA25MMA_64x64x16_F32F16F16_SSILNSO_5MajorE0ELSQ_0ELNSO_7ScaleInE1ELSR_1EEEEEENS4_6LayoutINS5_IJNSA_ILi2EEESB_SB_EEENS5_IJSB_NSA_ILi0EEESX_EEEEENS5_IJNS4_10UnderscoreES10_S10_EEEEENS4_13SM90_TMA_LOADENS4_14ComposedLayoutINS4_7SwizzleILi2ELi4ELi3EEENS4_18smem_ptr_flag_bitsILi16EEENSU_INS5_IJNSA_ILi8EEESH_EEENS5_IJSH_SB_EEEEEEEvNS4_8identityES13_S1D_vS1E_EENS_8epilogue10collective6detail29Sm90TmaWarpSpecializedAdapterINS1H_15DefaultEpilogueISJ_SK_SK_NS1G_6thread17LinearCombinationISJ_Li1EffLNS1L_9ScaleType4KindE0ELNS_15FloatRoundStyleE2ESJ_EENS1_15EpilogueDefaultEEEEEvvEEEEvNT_6ParamsE --------------------------
	.section	.nv.shared._ZN7cutlass13device_kernelINS_4gemm6kernel13GemmUniversalIN4cute5tupleIJiiiiEEENS1_10collective13CollectiveMmaINS1_34MainloopSm90TmaGmmaWarpSpecializedILi4ENS5_IJNS4_1CILi1EEESB_SB_EEENS1_35KernelTmaWarpSpecializedCooperativeEEENS5_IJNSA_ILi128EEENSA_ILi64EEENSA_ILi32EEEEEENS_6half_tENS5_IJlSB_lEEESJ_SK_NS4_8TiledMMAINS4_8MMA_AtomIJNS4_4SM904GMMA25MMA_64x64x16_F32F16F16_SSILNSO_5MajorE0ELSQ_0ELNSO_7ScaleInE1ELSR_1EEEEEENS4_6LayoutINS5_IJNSA_ILi2EEESB_SB_EEENS5_IJSB_NSA_ILi0EEESX_EEEEENS5_IJNS4_10UnderscoreES10_S10_EEEEENS4_13SM90_TMA_LOADENS4_14ComposedLayoutINS4_7SwizzleILi2ELi4ELi3EEENS4_18smem_ptr_flag_bitsILi16EEENSU_INS5_IJNSA_ILi8EEESH_EEENS5_IJSH_SB_EEEEEEEvNS4_8identityES13_S1D_vS1E_EENS_8epilogue10collective6detail29Sm90TmaWarpSpecializedAdapterINS1H_15DefaultEpilogueISJ_SK_SK_NS1G_6thread17LinearCombinationISJ_Li1EffLNS1L_9ScaleType4KindE0ELNS_15FloatRoundStyleE2ESJ_EENS1_15EpilogueDefaultEEEEEvvEEEEvNT_6ParamsE,"aw",@nobits
	.sectionflags	@""
	.align	16
	.zero		1024


//--------------------- .nv.shared.reserved.0     --------------------------
	.section	.nv.shared.reserved.0,"aw",@nobits
	.weak		__nv_reservedSMEM_offset_0_alias
	.size		__nv_reservedSMEM_offset_0_alias, 0, 0
	.other		__nv_reservedSMEM_offset_0_alias,@"STO_CUDA_RESERVED_SHARED STV_DEFAULT"
__nv_reservedSMEM_offset_0_alias:
	.zero		0


//--------------------- .nv.global                --------------------------
	.section	.nv.global,"aw",@nobits
.nv.global:
	.type		_ZN40_INTERNAL_eb42b732_4_k_cu_a250761e_283794cute1_E,@object
	.size		_ZN40_INTERNAL_eb42b732_4_k_cu_a250761e_283794cute1_E,(_ZN40_INTERNAL_eb42b732_4_k_cu_a250761e_283794cuda3std3__45__cpo6cbeginE - _ZN40_INTERNAL_eb42b732_4_k_cu_a250761e_283794cute1_E)
_ZN40_INTERNAL_eb42b732_4_k_cu_a250761e_283794cute1_E:
	.zero		1
	.type		_ZN40_INTERNAL_eb42b732_4_k_cu_a250761e_283794cuda3std3__45__cpo6cbeginE,@object
	.size		_ZN40_INTERNAL_eb42b732_4_k_cu_a250761e_283794cuda3std3__45__cpo6cbeginE,(_ZN40_INTERNAL_eb42b732_4_k_cu_a250761e_283794cuda3std3__48in_placeE - _ZN40_INTERNAL_eb42b732_4_k_cu_a250761e_283794cuda3std3__45__cpo6cbeginE)
_ZN40_INTERNAL_eb42b732_4_k_cu_a250761e_283794cuda3std3__45__cpo6cbeginE:
	.zero		1
	.type		_ZN40_INTERNAL_eb42b732_4_k_cu_a250761e_283794cuda3std3__48in_placeE,@object
	.size		_ZN40_INTERNAL_eb42b732_4_k_cu_a250761e_283794cuda3std3__48in_placeE,(_ZN40_INTERNAL_eb42b732_4_k_cu_a250761e_283794cuda3std6ranges3__45__cpo9iter_moveE - _ZN40_INTERNAL_eb42b732_4_k_cu_a250761e_283794cuda3std3__48in_placeE)
_ZN40_INTERNAL_eb42b732_4_k_cu_a250761e_283794cuda3std3__48in_placeE:
	.zero		1
	.type		_ZN40_INTERNAL_eb42b732_4_k_cu_a250761e_283794cuda3std6ranges3__45__cpo9iter_moveE,@object
	.size		_ZN40_INTERNAL_eb42b732_4_k_cu_a250761e_283794cuda3std6ranges3__45__cpo9iter_moveE,(_ZN40_INTERNAL_eb42b732_4_k_cu_a250761e_283794cuda3std3__45__cpo5beginE - _ZN40_INTERNAL_eb42b732_4_k_cu_a250761e_283794cuda3std6ranges3__45__cpo9iter_moveE)
_ZN40_INTERNAL_eb42b732_4_k_cu_a250761e_283794cuda3std6ranges3__45__cpo9iter_moveE:
	.zero		1
	.type		_ZN40_INTERNAL_eb42b732_4_k_cu_a250761e_283794cuda3std3__45__cpo5beginE,@object
	.size		_ZN40_INTERNAL_eb42b732_4_k_cu_a250761e_283794cuda3std3__45__cpo5beginE,(_ZN40_INTERNAL_eb42b732_4_k_cu_a250761e_283794cuda3std3__442_GLOBAL__N__eb42b732_4_k_cu_a250761e_283796ignoreE - _ZN40_INTERNAL_eb42b732_4_k_cu_a250761e_283794cuda3std3__45__cpo5beginE)
_ZN40_INTERNAL_eb42b732_4_k_cu_a250761e_283794cuda3std3__45__cpo5beginE:
	.zero		1
	.type		_ZN40_INTERNAL_eb42b732_4_k_cu_a250761e_283794cuda3std3__442_GLOBAL__N__eb42b732_4_k_cu_a250761e_283796ignoreE,@object
	.size		_ZN40_INTERNAL_eb42b732_4_k_cu_a250761e_283794cuda3std3__442_GLOBAL__N__eb42b732_4_k_cu_a250761e_283796ignoreE,(_ZN40_INTERNAL_eb42b732_4_k_cu_a250761e_283794cute7productE - _ZN40_INTERNAL_eb42b732_4_k_cu_a250761e_283794cuda3std3__442_GLOBAL__N__eb42b732_4_k_cu_a250761e_283796ignoreE)
_ZN40_INTERNAL_eb42b732_4_k_cu_a250761e_283794cuda3std3__442_GLOBAL__N__eb42b732_4_k_cu_a250761e_283796ignoreE:
	.zero		1
	.type		_ZN40_INTERNAL_eb42b732_4_k_cu_a250761e_283794cute7productE,@object
	.size		_ZN40_INTERNAL_eb42b732_4_k_cu_a250761e_283794cute7productE,(_ZN40_INTERNAL_eb42b732_4_k_cu_a250761e_283794cuda3std3__45__cpo3endE - _ZN40_INTERNAL_eb42b732_4_k_cu_a250761e_283794cute7productE)
_ZN40_INTERNAL_eb42b732_4_k_cu_a250761e_283794cute7productE:
	.zero		1
	.type		_ZN40_INTERNAL_eb42b732_4_k_cu_a250761e_283794cuda3std3__45__cpo3endE,@object
	.size		_ZN40_INTERNAL_eb42b732_4_k_cu_a250761e_283794cuda3std3__45__cpo3endE,(_ZN40_INTERNAL_eb42b732_4_k_cu_a250761e_283794cuda3std3__419piecewise_constructE - _ZN40_INTERNAL_eb42b732_4_k_cu_a250761e_283794cuda3std3__45__cpo3endE)
_ZN40_INTERNAL_eb42b732_4_k_cu_a250761e_283794cuda3std3__45__cpo3endE:
	.zero		1
	.type		_ZN40_INTERNAL_eb42b732_4_k_cu_a250761e_283794cuda3std3__419piecewise_constructE,@object
	.size		_ZN40_INTERNAL_eb42b732_4_k_cu_a250761e_283794cuda3std3__419piecewise_constructE,(_ZN40_INTERNAL_eb42b732_4_k_cu_a250761e_283794cuda3std3__45__cpo4cendE - _ZN40_INTERNAL_eb42b732_4_k_cu_a250761e_283794cuda3std3__419piecewise_constructE)
_ZN40_INTERNAL_eb42b732_4_k_cu_a250761e_283794cuda3std3__419piecewise_constructE:
	.zero		1
	.type		_ZN40_INTERNAL_eb42b732_4_k_cu_a250761e_283794cuda3std3__45__cpo4cendE,@object
	.size		_ZN40_INTERNAL_eb42b732_4_k_cu_a250761e_283794cuda3std3__45__cpo4cendE,(_ZN40_INTERNAL_eb42b732_4_k_cu_a250761e_283794cuda3std6ranges3__45__cpo4swapE - _ZN40_INTERNAL_eb42b732_4_k_cu_a250761e_283794cuda3std3__45__cpo4cendE)
_ZN40_INTERNAL_eb42b732_4_k_cu_a250761e_283794cuda3std3__45__cpo4cendE:
	.zero		1
	.type		_ZN40_INTERNAL_eb42b732_4_k_cu_a250761e_283794cuda3std6ranges3__45__cpo4swapE,@object
	.size		_ZN40_INTERNAL_eb42b732_4_k_cu_a250761e_283794cuda3std6ranges3__45__cpo4swapE,(.L_8 - _ZN40_INTERNAL_eb42b732_4_k_cu_a250761e_283794cuda3std6ranges3__45__cpo4swapE)
_ZN40_INTERNAL_eb42b732_4_k_cu_a250761e_283794cuda3std6ranges3__45__cpo4swapE:
	.zero		1
.L_8:


//--------------------- .nv.constant0._ZN7cutlass13device_kernelINS_4gemm6kernel13GemmUniversalIN4cute5tupleIJiiiiEEENS1_10collective13CollectiveMmaINS1_34MainloopSm90TmaGmmaWarpSpecializedILi4ENS5_IJNS4_1CILi1EEESB_SB_EEENS1_35KernelTmaWarpSpecializedCooperativeEEENS5_IJNSA_ILi128EEENSA_ILi64EEENSA_ILi32EEEEEENS_6half_tENS5_IJlSB_lEEESJ_SK_NS4_8TiledMMAINS4_8MMA_AtomIJNS4_4SM904GMMA25MMA_64x64x16_F32F16F16_SSILNSO_5MajorE0ELSQ_0ELNSO_7ScaleInE1ELSR_1EEEEEENS4_6LayoutINS5_IJNSA_ILi2EEESB_SB_EEENS5_IJSB_NSA_ILi0EEESX_EEEEENS5_IJNS4_10UnderscoreES10_S10_EEEEENS4_13SM90_TMA_LOADENS4_14ComposedLayoutINS4_7SwizzleILi2ELi4ELi3EEENS4_18smem_ptr_flag_bitsILi16EEENSU_INS5_IJNSA_ILi8EEESH_EEENS5_IJSH_SB_EEEEEEEvNS4_8identityES13_S1D_vS1E_EENS_8epilogue10collective6detail29Sm90TmaWarpSpecializedAdapterINS1H_15DefaultEpilogueISJ_SK_SK_NS1G_6thread17LinearCombinationISJ_Li1EffLNS1L_9ScaleType4KindE0ELNS_15FloatRoundStyleE2ESJ_EENS1_15EpilogueDefaultEEEEEvvEEEEvNT_6ParamsE --------------------------
	.section	.nv.constant0._ZN7cutlass13device_kernelINS_4gemm6kernel13GemmUniversalIN4cute5tupleIJiiiiEEENS1_10collective13CollectiveMmaINS1_34MainloopSm90TmaGmmaWarpSpecializedILi4ENS5_IJNS4_1CILi1EEESB_SB_EEENS1_35KernelTmaWarpSpecializedCooperativeEEENS5_IJNSA_ILi128EEENSA_ILi64EEENSA_ILi32EEEEEENS_6half_tENS5_IJlSB_lEEESJ_SK_NS4_8TiledMMAINS4_8MMA_AtomIJNS4_4SM904GMMA25MMA_64x64x16_F32F16F16_SSILNSO_5MajorE0ELSQ_0ELNSO_7ScaleInE1ELSR_1EEEEEENS4_6LayoutINS5_IJNSA_ILi2EEESB_SB_EEENS5_IJSB_NSA_ILi0EEESX_EEEEENS5_IJNS4_10UnderscoreES10_S10_EEEEENS4_13SM90_TMA_LOADENS4_14ComposedLayoutINS4_7SwizzleILi2ELi4ELi3EEENS4_18smem_ptr_flag_bitsILi16EEENSU_INS5_IJNSA_ILi8EEESH_EEENS5_IJSH_SB_EEEEEEEvNS4_8identityES13_S1D_vS1E_EENS_8epilogue10collective6detail29Sm90TmaWarpSpecializedAdapterINS1H_15DefaultEpilogueISJ_SK_SK_NS1G_6thread17LinearCombinationISJ_Li1EffLNS1L_9ScaleType4KindE0ELNS_15FloatRoundStyleE2ESJ_EENS1_15EpilogueDefaultEEEEEvvEEEEvNT_6ParamsE,"a",@progbits
	.sectionflags	@""
	.align	4
.nv.constant0._ZN7cutlass13device_kernelINS_4gemm6kernel13GemmUniversalIN4cute5tupleIJiiiiEEENS1_10collective13CollectiveMmaINS1_34MainloopSm90TmaGmmaWarpSpecializedILi4ENS5_IJNS4_1CILi1EEESB_SB_EEENS1_35KernelTmaWarpSpecializedCooperativeEEENS5_IJNSA_ILi128EEENSA_ILi64EEENSA_ILi32EEEEEENS_6half_tENS5_IJlSB_lEEESJ_SK_NS4_8TiledMMAINS4_8MMA_AtomIJNS4_4SM904GMMA25MMA_64x64x16_F32F16F16_SSILNSO_5MajorE0ELSQ_0ELNSO_7ScaleInE1ELSR_1EEEEEENS4_6LayoutINS5_IJNSA_ILi2EEESB_SB_EEENS5_IJSB_NSA_ILi0EEESX_EEEEENS5_IJNS4_10UnderscoreES10_S10_EEEEENS4_13SM90_TMA_LOADENS4_14ComposedLayoutINS4_7SwizzleILi2ELi4ELi3EEENS4_18smem_ptr_flag_bitsILi16EEENSU_INS5_IJNSA_ILi8EEESH_EEENS5_IJSH_SB_EEEEEEEvNS4_8identityES13_S1D_vS1E_EENS_8epilogue10collective6detail29Sm90TmaWarpSpecializedAdapterINS1H_15DefaultEpilogueISJ_SK_SK_NS1G_6thread17LinearCombinationISJ_Li1EffLNS1L_9ScaleType4KindE0ELNS_15FloatRoundStyleE2ESJ_EENS1_15EpilogueDefaultEEEEEvvEEEEvNT_6ParamsE:
	.zero		1664


//--------------------- SYMBOLS --------------------------

	.type		.nv.reservedSmem.offset0,@object
	.size		.nv.reservedSmem.offset0,0x4
	.type		__assertfail,@function
